# CuTe-DSL kernel — source=cudnn_frontend_dsl family=grouped_gemm_swiglu
# config = {"ab_dtype": "Float4E2M1FN", "sf_vec": 16, "d_dtype": "Float8E4M3FN", "vector_f32": true, "mma_mn": [128, 256], "cluster_mn": [2, 1]}


// ===== COMPILED SASS (sm_100a) =====

	.target	sm_100a

	.elftype	@"ET_EXEC"


//--------------------- .note.nv.tkinfo           --------------------------
	.section	.note.nv.tkinfo,"",@"SHT_NOTE"
	.sectionflags	@"SHF_NOTE_NV_TKINFO"
	.tkinfo
        /*0018*/ 	.word	0x00000081
        /*0030*/ 	.string	""
        /*0030*/ 	.string	"ptxas"
        /*0030*/ 	.string	"Cuda compilation tools, release 12.9, V12.9.83"
        /*0030*/ 	.string	"Build system must define TOOLS_VERSION_EXTENDED"
        /*0030*/ 	.string	"-O 3 -arch sm_100a "



//--------------------- .note.nv.cuver            --------------------------
	.section	.note.nv.cuver,"",@"SHT_NOTE"
	.sectionflags	@"SHF_NOTE_NV_CUVER"
        /*0018*/ 	.short	0x0001
        /*001a*/ 	.short	0x0064
        /*001c*/ 	.short	0x0001
        /*001e*/ 	.short	0x0000
        /*0020*/ 	.short	0x0001
        /*0022*/ 	.short	0x0000


//--------------------- .nv.info                  --------------------------
	.section	.nv.info,"",@"SHT_CUDA_INFO"
	.align	4


	//----- nvinfo : EIATTR_REGCOUNT
	.align		4
        /*0000*/ 	.byte	0x04, 0x2f
        /*0002*/ 	.short	(.L_4 - .L_3)
	.align		4
.L_3:
        /*0004*/ 	.word	index@(kernel_cutlass_kernel_cudnngrouped_gemmgrouped_gemm_swiglugrouped_gemm_swiglu_quantBlockScaledContiguousGroupedGemmKernel_object_at__TiledMMA_ThrLayoutVMNK11110000_PermutationMNK____MMAAt_0)
        /*0008*/ 	.word	0x00000084


	//----- nvinfo : EIATTR_FRAME_SIZE
	.align		4
.L_4:
        /*000c*/ 	.byte	0x04, 0x11
        /*000e*/ 	.short	(.L_6 - .L_5)
	.align		4
.L_5:
        /*0010*/ 	.word	index@($__internal_2_$__cuda_sm10x_tcgen05_guardrail_trap_unallocated_columns_being_dealloced)
        /*0014*/ 	.word	0x00000000


	//----- nvinfo : EIATTR_FRAME_SIZE
	.align		4
.L_6:
        /*0018*/ 	.byte	0x04, 0x11
        /*001a*/ 	.short	(.L_8 - .L_7)
	.align		4
.L_7:
        /*001c*/ 	.word	index@($__internal_1_$__cuda_sm10x_tcgen05_guardrail_trap_phase_invalid_during_alloc)
        /*0020*/ 	.word	0x00000000


	//----- nvinfo : EIATTR_FRAME_SIZE
	.align		4
.L_8:
        /*0024*/ 	.byte	0x04, 0x11
        /*0026*/ 	.short	(.L_10 - .L_9)
	.align		4
.L_9:
        /*0028*/ 	.word	index@($__internal_0_$__cuda_sm10x_tcgen05_guardrail_trap_col_being_dealloced_not_returned_by_alloc)
        /*002c*/ 	.word	0x00000000


	//----- nvinfo : EIATTR_FRAME_SIZE
	.align		4
.L_10:
        /*0030*/ 	.byte	0x04, 0x11
        /*0032*/ 	.short	(.L_12 - .L_11)
	.align		4
.L_11:
        /*0034*/ 	.word	index@(kernel_cutlass_kernel_cudnngrouped_gemmgrouped_gemm_swiglugrouped_gemm_swiglu_quantBlockScaledContiguousGroupedGemmKernel_object_at__TiledMMA_ThrLayoutVMNK11110000_PermutationMNK____MMAAt_0)
        /*0038*/ 	.word	0x00000000


	//----- nvinfo : EIATTR_MIN_STACK_SIZE
	.align		4
.L_12:
        /*003c*/ 	.byte	0x04, 0x12
        /*003e*/ 	.short	(.L_14 - .L_13)
	.align		4
.L_13:
        /*0040*/ 	.word	index@(kernel_cutlass_kernel_cudnngrouped_gemmgrouped_gemm_swiglugrouped_gemm_swiglu_quantBlockScaledContiguousGroupedGemmKernel_object_at__TiledMMA_ThrLayoutVMNK11110000_PermutationMNK____MMAAt_0)
        /*0044*/ 	.word	0x00000000
.L_14:


//--------------------- .nv.info.kernel_cutlass_kernel_cudnngrouped_gemmgrouped_gemm_swiglugrouped_gemm_swiglu_quantBlockScaledContiguousGroupedGemmKernel_object_at__TiledMMA_ThrLayoutVMNK11110000_PermutationMNK____MMAAt_0 --------------------------
	.section	.nv.info.kernel_cutlass_kernel_cudnngrouped_gemmgrouped_gemm_swiglugrouped_gemm_swiglu_quantBlockScaledContiguousGroupedGemmKernel_object_at__TiledMMA_ThrLayoutVMNK11110000_PermutationMNK____MMAAt_0,"",@"SHT_CUDA_INFO"
	.sectionflags	@""
	.align	4


	//----- nvinfo : EIATTR_CUDA_API_VERSION
	.align		4
        /*0000*/ 	.byte	0x04, 0x37
        /*0002*/ 	.short	(.L_16 - .L_15)
.L_15:
        /*0004*/ 	.word	0x00000081


	//----- nvinfo : EIATTR_KPARAM_INFO
	.align		4
.L_16:
        /*0008*/ 	.byte	0x04, 0x17
        /*000a*/ 	.short	(.L_18 - .L_17)
.L_17:
        /*000c*/ 	.word	0x00000000
        /*0010*/ 	.short	0x000f
        /*0012*/ 	.short	0x03f8
        /*0014*/ 	.byte	0x00, 0xf0, 0x31, 0x00


	//----- nvinfo : EIATTR_KPARAM_INFO
	.align		4
.L_18:
        /*0018*/ 	.byte	0x04, 0x17
        /*001a*/ 	.short	(.L_20 - .L_19)
.L_19:
        /*001c*/ 	.word	0x00000000
        /*0020*/ 	.short	0x000e
        /*0022*/ 	.short	0x03ec
        /*0024*/ 	.byte	0x00, 0xf0, 0x31, 0x00


	//----- nvinfo : EIATTR_KPARAM_INFO
	.align		4
.L_20:
        /*0028*/ 	.byte	0x04, 0x17
        /*002a*/ 	.short	(.L_22 - .L_21)
.L_21:
        /*002c*/ 	.word	0x00000000
        /*0030*/ 	.short	0x000d
        /*0032*/ 	.short	0x03e0
        /*0034*/ 	.byte	0x00, 0xf0, 0x31, 0x00


	//----- nvinfo : EIATTR_KPARAM_INFO
	.align		4
.L_22:
        /*0038*/ 	.byte	0x04, 0x17
        /*003a*/ 	.short	(.L_24 - .L_23)
.L_23:
        /*003c*/ 	.word	0x00000000
        /*0040*/ 	.short	0x000c
        /*0042*/ 	.short	0x03d8
        /*0044*/ 	.byte	0x00, 0xf0, 0x21, 0x00


	//----- nvinfo : EIATTR_KPARAM_INFO
	.align		4
.L_24:
        /*0048*/ 	.byte	0x04, 0x17
        /*004a*/ 	.short	(.L_26 - .L_25)
.L_25:
        /*004c*/ 	.word	0x00000000
        /*0050*/ 	.short	0x000b
        /*0052*/ 	.short	0x03d0
        /*0054*/ 	.byte	0x00, 0xf0, 0x21, 0x00


	//----- nvinfo : EIATTR_KPARAM_INFO
	.align		4
.L_26:
        /*0058*/ 	.byte	0x04, 0x17
        /*005a*/ 	.short	(.L_28 - .L_27)
.L_27:
        /*005c*/ 	.word	0x00000000
        /*0060*/ 	.short	0x000a
        /*0062*/ 	.short	0x03c8
        /*0064*/ 	.byte	0x00, 0xf0, 0x21, 0x00


	//----- nvinfo : EIATTR_KPARAM_INFO
	.align		4
.L_28:
        /*0068*/ 	.byte	0x04, 0x17
        /*006a*/ 	.short	(.L_30 - .L_29)
.L_29:
        /*006c*/ 	.word	0x00000000
        /*0070*/ 	.short	0x0009
        /*0072*/ 	.short	0x03c0
        /*0074*/ 	.byte	0x00, 0xf0, 0x21, 0x00


	//----- nvinfo : EIATTR_KPARAM_INFO
	.align		4
.L_30:
        /*0078*/ 	.byte	0x04, 0x17
        /*007a*/ 	.short	(.L_32 - .L_31)
.L_31:
        /*007c*/ 	.word	0x00000000
        /*0080*/ 	.short	0x0008
        /*0082*/ 	.short	0x0340
        /*0084*/ 	.byte	0x00, 0xf0, 0x01, 0x02


	//----- nvinfo : EIATTR_KPARAM_INFO
	.align		4
.L_32:
        /*0088*/ 	.byte	0x04, 0x17
        /*008a*/ 	.short	(.L_34 - .L_33)
.L_33:
        /*008c*/ 	.word	0x00000000
        /*0090*/ 	.short	0x0007
        /*0092*/ 	.short	0x02c0
        /*0094*/ 	.byte	0x00, 0xf0, 0x01, 0x02


	//----- nvinfo : EIATTR_KPARAM_INFO
	.align		4
.L_34:
        /*0098*/ 	.byte	0x04, 0x17
        /*009a*/ 	.short	(.L_36 - .L_35)
.L_35:
        /*009c*/ 	.word	0x00000000
        /*00a0*/ 	.short	0x0006
        /*00a2*/ 	.short	0x0240
        /*00a4*/ 	.byte	0x00, 0xf0, 0x01, 0x02


	//----- nvinfo : EIATTR_KPARAM_INFO
	.align		4
.L_36:
        /*00a8*/ 	.byte	0x04, 0x17
        /*00aa*/ 	.short	(.L_38 - .L_37)
.L_37:
        /*00ac*/ 	.word	0x00000000
        /*00b0*/ 	.short	0x0005
        /*00b2*/ 	.short	0x01c0
        /*00b4*/ 	.byte	0x00, 0xf0, 0x01, 0x02


	//----- nvinfo : EIATTR_KPARAM_INFO
	.align		4
.L_38:
        /*00b8*/ 	.byte	0x04, 0x17
        /*00ba*/ 	.short	(.L_40 - .L_39)
.L_39:
        /*00bc*/ 	.word	0x00000000
        /*00c0*/ 	.short	0x0004
        /*00c2*/ 	.short	0x0140
        /*00c4*/ 	.byte	0x00, 0xf0, 0x01, 0x02


	//----- nvinfo : EIATTR_KPARAM_INFO
	.align		4
.L_40:
        /*00c8*/ 	.byte	0x04, 0x17
        /*00ca*/ 	.short	(.L_42 - .L_41)
.L_41:
        /*00cc*/ 	.word	0x00000000
        /*00d0*/ 	.short	0x0003
        /*00d2*/ 	.short	0x00c0
        /*00d4*/ 	.byte	0x00, 0xf0, 0x01, 0x02


	//----- nvinfo : EIATTR_KPARAM_INFO
	.align		4
.L_42:
        /*00d8*/ 	.byte	0x04, 0x17
        /*00da*/ 	.short	(.L_44 - .L_43)
.L_43:
        /*00dc*/ 	.word	0x00000000
        /*00e0*/ 	.short	0x0002
        /*00e2*/ 	.short	0x0040
        /*00e4*/ 	.byte	0x00, 0xf0, 0x01, 0x02


	//----- nvinfo : EIATTR_KPARAM_INFO
	.align		4
.L_44:
        /*00e8*/ 	.byte	0x04, 0x17
        /*00ea*/ 	.short	(.L_46 - .L_45)
.L_45:
        /*00ec*/ 	.word	0x00000000
        /*00f0*/ 	.short	0x0001
        /*00f2*/ 	.short	0x000c
        /*00f4*/ 	.byte	0x00, 0xf0, 0x31, 0x00


	//----- nvinfo : EIATTR_KPARAM_INFO
	.align		4
.L_46:
        /*00f8*/ 	.byte	0x04, 0x17
        /*00fa*/ 	.short	(.L_48 - .L_47)
.L_47:
        /*00fc*/ 	.word	0x00000000
        /*0100*/ 	.short	0x0000
        /*0102*/ 	.short	0x0000
        /*0104*/ 	.byte	0x00, 0xf0, 0x31, 0x00


	//----- nvinfo : EIATTR_AT_ENTRY_FRAGMENTS
	.align		4
.L_48:
        /*0108*/ 	.byte	0x04, 0x4f
        /*010a*/ 	.short	(.L_50 - .L_49)


	//   ....[0]....
.L_49:
        /*010c*/ 	.word	0x00000004


	//----- nvinfo : EIATTR_RESERVED_SMEM_USED
	.align		4
.L_50:
        /*0110*/ 	.byte	0x01, 0x41
	.zero		2


	//----- nvinfo : EIATTR_SPARSE_MMA_MASK
	.align		4
        /*0114*/ 	.byte	0x03, 0x50
        /*0116*/ 	.short	0x0000


	//----- nvinfo : EIATTR_TCGEN05_1CTA_USED
	.align		4
        /*0118*/ 	.byte	0x01, 0x51
	.zero		2


	//----- nvinfo : EIATTR_MAXREG_COUNT
	.align		4
        /*011c*/ 	.byte	0x03, 0x1b
        /*011e*/ 	.short	0x00ff


	//----- nvinfo : EIATTR_NUM_BARRIERS
	.align		4
        /*0120*/ 	.byte	0x02, 0x4c
        /*0122*/ 	.byte	0x05
	.zero		1


	//----- nvinfo : EIATTR_INT_WARP_WIDE_INSTR_OFFSETS
	.align		4
        /*0124*/ 	.byte	0x04, 0x31
        /*0126*/ 	.short	(.L_52 - .L_51)


	//   ....[0]....
.L_51:
        /*0128*/ 	.word	0x000048c0


	//   ....[1]....
        /*012c*/ 	.word	0x00004900


	//----- nvinfo : EIATTR_COOP_GROUP_MASK_REGIDS
	.align		4
.L_52:
        /*0130*/ 	.byte	0x04, 0x29
        /*0132*/ 	.short	(.L_54 - .L_53)


	//   ....[0]....
.L_53:
        /*0134*/ 	.word	0xffffffff


	//   ....[1]....
        /*0138*/ 	.word	0xffffffff


	//   ....[2]....
        /*013c*/ 	.word	0xffffffff


	//   ....[3]....
        /*0140*/ 	.word	0xffffffff


	//   ....[4]....
        /*0144*/ 	.word	0xffffffff


	//   ....[5]....
        /*0148*/ 	.word	0xffffffff


	//   ....[6]....
        /*014c*/ 	.word	0xffffffff


	//   ....[7]....
        /*0150*/ 	.word	0xffffffff


	//   ....[8]....
        /*0154*/ 	.word	0xffffffff


	//   ....[9]....
        /*0158*/ 	.word	0xffffffff


	//   ....[10]....
        /*015c*/ 	.word	0xffffffff


	//   ....[11]....
        /*0160*/ 	.word	0xffffffff


	//----- nvinfo : EIATTR_COOP_GROUP_INSTR_OFFSETS
	.align		4
.L_54:
        /*0164*/ 	.byte	0x04, 0x28
        /*0166*/ 	.short	(.L_56 - .L_55)


	//   ....[0]....
.L_55:
        /*0168*/ 	.word	0x00000170


	//   ....[1]....
        /*016c*/ 	.word	0x00000470


	//   ....[2]....
        /*0170*/ 	.word	0x000005e0


	//   ....[3]....
        /*0174*/ 	.word	0x000007a0


	//   ....[4]....
        /*0178*/ 	.word	0x00000b20


	//   ....[5]....
        /*017c*/ 	.word	0x00000d80


	//   ....[6]....
        /*0180*/ 	.word	0x00000de0


	//   ....[7]....
        /*0184*/ 	.word	0x00002790


	//   ....[8]....
        /*0188*/ 	.word	0x00002a60


	//   ....[9]....
        /*018c*/ 	.word	0x000044e0


	//   ....[10]....
        /*0190*/ 	.word	0x00004760


	//   ....[11]....
        /*0194*/ 	.word	0x000049b0


	//----- nvinfo : EIATTR_VRC_CTA_INIT_COUNT
	.align		4
.L_56:
        /*0198*/ 	.byte	0x02, 0x4a
        /*019a*/ 	.byte	0x80
	.zero		1


	//----- nvinfo : EIATTR_MBARRIER_INSTR_OFFSETS
	.align		4
        /*019c*/ 	.byte	0x04, 0x39
        /*019e*/ 	.short	(.L_58 - .L_57)


	//   ....[0]....
.L_57:
        /*01a0*/ 	.word	0x000003c0
        /*01a4*/ 	.word	0x000000ff
        /*01a8*/ 	.word	0x00000000
        /*01ac*/ 	.short	0x0100
        /*01ae*/ 	.byte	0x04
	.zero		1


	//   ....[1]....
        /*01b0*/ 	.word	0x000003d0
        /*01b4*/ 	.word	0x000000ff
        /*01b8*/ 	.word	0x00000008
        /*01bc*/ 	.short	0x0100
        /*01be*/ 	.byte	0x04
	.zero		1


	//   ....[2]....
        /*01c0*/ 	.word	0x000003e0
        /*01c4*/ 	.word	0x000000ff
        /*01c8*/ 	.word	0x00000010
        /*01cc*/ 	.short	0x0100
        /*01ce*/ 	.byte	0x04
	.zero		1


	//   ....[3]....
        /*01d0*/ 	.word	0x000003f0
        /*01d4*/ 	.word	0x000000ff
        /*01d8*/ 	.word	0x00000018
        /*01dc*/ 	.short	0x0100
        /*01de*/ 	.byte	0x04
	.zero		1


	//   ....[4]....
        /*01e0*/ 	.word	0x00000400
        /*01e4*/ 	.word	0x000000ff
        /*01e8*/ 	.word	0x00000020
        /*01ec*/ 	.short	0x0100
        /*01ee*/ 	.byte	0x04
	.zero		1


	//   ....[5]....
        /*01f0*/ 	.word	0x00000410
        /*01f4*/ 	.word	0x000000ff
        /*01f8*/ 	.word	0x00000028
        /*01fc*/ 	.short	0x0100
        /*01fe*/ 	.byte	0x04
	.zero		1


	//   ....[6]....
        /*0200*/ 	.word	0x00000580
        /*0204*/ 	.word	0x000000ff
        /*0208*/ 	.word	0x00000030
        /*020c*/ 	.short	0x0100
        /*020e*/ 	.byte	0x08
	.zero		1


	//   ....[7]....
        /*0210*/ 	.word	0x00000590
        /*0214*/ 	.word	0x000000ff
        /*0218*/ 	.word	0x00000038
        /*021c*/ 	.short	0x0100
        /*021e*/ 	.byte	0x08
	.zero		1


	//   ....[8]....
        /*0220*/ 	.word	0x00000700
        /*0224*/ 	.word	0x000000ff
        /*0228*/ 	.word	0x00000040
        /*022c*/ 	.short	0x0100
        /*022e*/ 	.byte	0x04
	.zero		1


	//   ....[9]....
        /*0230*/ 	.word	0x00000710
        /*0234*/ 	.word	0x000000ff
        /*0238*/ 	.word	0x00000048
        /*023c*/ 	.short	0x0100
        /*023e*/ 	.byte	0x04
	.zero		1


	//   ....[10]....
        /*0240*/ 	.word	0x00000720
        /*0244*/ 	.word	0x000000ff
        /*0248*/ 	.word	0x00000050
        /*024c*/ 	.short	0x0100
        /*024e*/ 	.byte	0x04
	.zero		1


	//   ....[11]....
        /*0250*/ 	.word	0x00000730
        /*0254*/ 	.word	0x000000ff
        /*0258*/ 	.word	0x00000058
        /*025c*/ 	.short	0x0100
        /*025e*/ 	.byte	0x04
	.zero		1


	//   ....[12]....
        /*0260*/ 	.word	0x00000e40
        /*0264*/ 	.word	0x0000000e
        /*0268*/ 	.word	0x00000050
        /*026c*/ 	.short	0x010a
        /*026e*/ 	.byte	0xff
	.zero		1


	//   ....[13]....
        /*0270*/ 	.word	0x00000f20
        /*0274*/ 	.word	0x0000000e
        /*0278*/ 	.word	0x00000040
        /*027c*/ 	.short	0x0101
        /*027e*/ 	.byte	0xff
	.zero		1


	//   ....[14]....
        /*0280*/ 	.word	0x00001150
        /*0284*/ 	.word	0x00000002
        /*0288*/ 	.word	0x00000050
        /*028c*/ 	.short	0x010a
        /*028e*/ 	.byte	0xff
	.zero		1


	//   ....[15]....
        /*0290*/ 	.word	0x00001270
        /*0294*/ 	.word	0x00000002
        /*0298*/ 	.word	0x00000040
        /*029c*/ 	.short	0x0101
        /*029e*/ 	.byte	0xff
	.zero		1


	//   ....[16]....
        /*02a0*/ 	.word	0x00001280
        /*02a4*/ 	.word	0x00000003
        /*02a8*/ 	.word	0x00000050
        /*02ac*/ 	.short	0x010a
        /*02ae*/ 	.byte	0xff
	.zero		1


	//   ....[17]....
        /*02b0*/ 	.word	0x000012e0
        /*02b4*/ 	.word	0x000000ff
        /*02b8*/ 	.word	0x00000040
        /*02bc*/ 	.short	0x010a
        /*02be*/ 	.byte	0x06
	.zero		1


	//   ....[18]....
        /*02c0*/ 	.word	0x00001360
        /*02c4*/ 	.word	0x000000ff
        /*02c8*/ 	.word	0x00000050
        /*02cc*/ 	.short	0x0101
        /*02ce*/ 	.byte	0x06
	.zero		1


	//   ....[19]....
        /*02d0*/ 	.word	0x00001520
        /*02d4*/ 	.word	0x000000ff
        /*02d8*/ 	.word	0x00000018
        /*02dc*/ 	.short	0x010a
        /*02de*/ 	.byte	0x07
	.zero		1


	//   ....[20]....
        /*02e0*/ 	.word	0x00001700
        /*02e4*/ 	.word	0x000000ff
        /*02e8*/ 	.word	0x00000018
        /*02ec*/ 	.short	0x010a
        /*02ee*/ 	.byte	0x21
	.zero		1


	//   ....[21]....
        /*02f0*/ 	.word	0x00001850
        /*02f4*/ 	.word	0x000000ff
        /*02f8*/ 	.word	0x00000018
        /*02fc*/ 	.short	0x010a
        /*02fe*/ 	.byte	0x0f
	.zero		1


	//   ....[22]....
        /*0300*/ 	.word	0x00001890
        /*0304*/ 	.word	0x00000003
        /*0308*/ 	.word	0x00000040
        /*030c*/ 	.short	0x010a
        /*030e*/ 	.byte	0xff
	.zero		1


	//   ....[23]....
        /*0310*/ 	.word	0x00001920
        /*0314*/ 	.word	0x00000003
        /*0318*/ 	.word	0x00000050
        /*031c*/ 	.short	0x0101
        /*031e*/ 	.byte	0xff
	.zero		1


	//   ....[24]....
        /*0320*/ 	.word	0x00001a50
        /*0324*/ 	.word	0x000000ff
        /*0328*/ 	.word	0x00000018
        /*032c*/ 	.short	0x010a
        /*032e*/ 	.byte	0x06
	.zero		1


	//   ....[25]....
        /*0330*/ 	.word	0x00001b10
        /*0334*/ 	.word	0x000000ff
        /*0338*/ 	.word	0x00000040
        /*033c*/ 	.short	0x010a
        /*033e*/ 	.byte	0x2d
	.zero		1


	//   ....[26]....
        /*0340*/ 	.word	0x00001b90
        /*0344*/ 	.word	0x000000ff
        /*0348*/ 	.word	0x00000050
        /*034c*/ 	.short	0x0101
        /*034e*/ 	.byte	0x2d
	.zero		1


	//   ....[27]....
        /*0350*/ 	.word	0x00002000
        /*0354*/ 	.word	0x000000ff
        /*0358*/ 	.word	0x00000000
        /*035c*/ 	.short	0x010a
        /*035e*/ 	.byte	0x08
	.zero		1


	//   ....[28]....
        /*0360*/ 	.word	0x00002020
        /*0364*/ 	.word	0x000000ff
        /*0368*/ 	.word	0x00000038
        /*036c*/ 	.short	0x010a
        /*036e*/ 	.byte	0x2d
	.zero		1


	//   ....[29]....
        /*0370*/ 	.word	0x00002040
        /*0374*/ 	.word	0x000000ff
        /*0378*/ 	.word	0x00000038
        /*037c*/ 	.short	0x010a
        /*037e*/ 	.byte	0x2d
	.zero		1


	//   ....[30]....
        /*0380*/ 	.word	0x00002370
        /*0384*/ 	.word	0x000000ff
        /*0388*/ 	.word	0x00000000
        /*038c*/ 	.short	0x010a
        /*038e*/ 	.byte	0x2a
	.zero		1


	//   ....[31]....
        /*0390*/ 	.word	0x00002540
        /*0394*/ 	.word	0x000000ff
        /*0398*/ 	.word	0x00000000
        /*039c*/ 	.short	0x010a
        /*039e*/ 	.byte	0x32
	.zero		1


	//   ....[32]....
        /*03a0*/ 	.word	0x000025e0
        /*03a4*/ 	.word	0x000000ff
        /*03a8*/ 	.word	0x00000038
        /*03ac*/ 	.short	0x010a
        /*03ae*/ 	.byte	0x2d
	.zero		1


	//   ....[33]....
        /*03b0*/ 	.word	0x000025f0
        /*03b4*/ 	.word	0x00000003
        /*03b8*/ 	.word	0x00000040
        /*03bc*/ 	.short	0x010a
        /*03be*/ 	.byte	0xff
	.zero		1


	//   ....[34]....
        /*03c0*/ 	.word	0x000026b0
        /*03c4*/ 	.word	0x00000003
        /*03c8*/ 	.word	0x00000050
        /*03cc*/ 	.short	0x0101
        /*03ce*/ 	.byte	0xff
	.zero		1


	//   ....[35]....
        /*03d0*/ 	.word	0x00002720
        /*03d4*/ 	.word	0x000000ff
        /*03d8*/ 	.word	0x00000038
        /*03dc*/ 	.short	0x010a
        /*03de*/ 	.byte	0x2d
	.zero		1


	//   ....[36]....
        /*03e0*/ 	.word	0x00002ad0
        /*03e4*/ 	.word	0x00000057
        /*03e8*/ 	.word	0x00000040
        /*03ec*/ 	.short	0x010a
        /*03ee*/ 	.byte	0xff
	.zero		1


	//   ....[37]....
        /*03f0*/ 	.word	0x00002b30
        /*03f4*/ 	.word	0x00000057
        /*03f8*/ 	.word	0x00000050
        /*03fc*/ 	.short	0x0101
        /*03fe*/ 	.byte	0xff
	.zero		1


	//   ....[38]....
        /*0400*/ 	.word	0x00002f10
        /*0404*/ 	.word	0x00000057
        /*0408*/ 	.word	0x00000030
        /*040c*/ 	.short	0x010a
        /*040e*/ 	.byte	0xff
	.zero		1


	//   ....[39]....
        /*0410*/ 	.word	0x00003360
        /*0414*/ 	.word	0x00000057
        /*0418*/ 	.word	0x00000038
        /*041c*/ 	.short	0x0101
        /*041e*/ 	.byte	0xff
	.zero		1


	//   ....[40]....
        /*0420*/ 	.word	0x000044a0
        /*0424*/ 	.word	0x00000003
        /*0428*/ 	.word	0x00000040
        /*042c*/ 	.short	0x010a
        /*042e*/ 	.byte	0xff
	.zero		1


	//   ....[41]....
        /*0430*/ 	.word	0x00004550
        /*0434*/ 	.word	0x00000003
        /*0438*/ 	.word	0x00000050
        /*043c*/ 	.short	0x0101
        /*043e*/ 	.byte	0xff
	.zero		1


	//   ....[42]....
        /*0440*/ 	.word	0x00004a00
        /*0444*/ 	.word	0x0000000e
        /*0448*/ 	.word	0x00000050
        /*044c*/ 	.short	0x010a
        /*044e*/ 	.byte	0xff
	.zero		1


	//   ....[43]....
        /*0450*/ 	.word	0x00004a60
        /*0454*/ 	.word	0x00000002
        /*0458*/ 	.word	0x00000050
        /*045c*/ 	.short	0x010a
        /*045e*/ 	.byte	0xff
	.zero		1


	//   ....[44]....
        /*0460*/ 	.word	0x00004ac0
        /*0464*/ 	.word	0x00000003
        /*0468*/ 	.word	0x00000050
        /*046c*/ 	.short	0x010a
        /*046e*/ 	.byte	0xff
	.zero		1


	//   ....[45]....
        /*0470*/ 	.word	0x00004b20
        /*0474*/ 	.word	0x00000000
        /*0478*/ 	.word	0x00000040
        /*047c*/ 	.short	0x010a
        /*047e*/ 	.byte	0xff
	.zero		1


	//   ....[46]....
        /*0480*/ 	.word	0x00004ba0
        /*0484*/ 	.word	0x00000003
        /*0488*/ 	.word	0x00000018
        /*048c*/ 	.short	0x010a
        /*048e*/ 	.byte	0xff
	.zero		1


	//   ....[47]....
        /*0490*/ 	.word	0x00004c00
        /*0494*/ 	.word	0x00000003
        /*0498*/ 	.word	0x00000040
        /*049c*/ 	.short	0x010a
        /*049e*/ 	.byte	0xff
	.zero		1


	//   ....[48]....
        /*04a0*/ 	.word	0x00004c80
        /*04a4*/ 	.word	0x00000000
        /*04a8*/ 	.word	0x00000018
        /*04ac*/ 	.short	0x010a
        /*04ae*/ 	.byte	0xff
	.zero		1


	//   ....[49]....
        /*04b0*/ 	.word	0x00004ce0
        /*04b4*/ 	.word	0x00000002
        /*04b8*/ 	.word	0x00000040
        /*04bc*/ 	.short	0x010a
        /*04be*/ 	.byte	0xff
	.zero		1


	//   ....[50]....
        /*04c0*/ 	.word	0x00004d60
        /*04c4*/ 	.word	0x00000000
        /*04c8*/ 	.word	0x00000038
        /*04cc*/ 	.short	0x010a
        /*04ce*/ 	.byte	0xff
	.zero		1


	//   ....[51]....
        /*04d0*/ 	.word	0x00004de0
        /*04d4*/ 	.word	0x00000000
        /*04d8*/ 	.word	0x00000000
        /*04dc*/ 	.short	0x010a
        /*04de*/ 	.byte	0xff
	.zero		1


	//   ....[52]....
        /*04e0*/ 	.word	0x00004e50
        /*04e4*/ 	.word	0x00000003
        /*04e8*/ 	.word	0x00000040
        /*04ec*/ 	.short	0x010a
        /*04ee*/ 	.byte	0xff
	.zero		1


	//   ....[53]....
        /*04f0*/ 	.word	0x00004ed0
        /*04f4*/ 	.word	0x00000000
        /*04f8*/ 	.word	0x00000038
        /*04fc*/ 	.short	0x010a
        /*04fe*/ 	.byte	0xff
	.zero		1


	//   ....[54]....
        /*0500*/ 	.word	0x00004f20
        /*0504*/ 	.word	0x00000057
        /*0508*/ 	.word	0x00000040
        /*050c*/ 	.short	0x010a
        /*050e*/ 	.byte	0xff
	.zero		1


	//   ....[55]....
        /*0510*/ 	.word	0x00004f80
        /*0514*/ 	.word	0x00000057
        /*0518*/ 	.word	0x00000030
        /*051c*/ 	.short	0x010a
        /*051e*/ 	.byte	0xff
	.zero		1


	//   ....[56]....
        /*0520*/ 	.word	0x00004fe0
        /*0524*/ 	.word	0x00000003
        /*0528*/ 	.word	0x00000040
        /*052c*/ 	.short	0x010a
        /*052e*/ 	.byte	0xff
	.zero		1


	//----- nvinfo : EIATTR_NUM_MBARRIERS
	.align		4
.L_58:
        /*0530*/ 	.byte	0x03, 0x38
        /*0532*/ 	.short	0x000c


	//----- nvinfo : EIATTR_EXIT_INSTR_OFFSETS
	.align		4
        /*0534*/ 	.byte	0x04, 0x1c
        /*0536*/ 	.short	(.L_60 - .L_59)


	//   ....[0]....
.L_59:
        /*0538*/ 	.word	0x00002750


	//   ....[1]....
        /*053c*/ 	.word	0x000049e0


	//----- nvinfo : EIATTR_MAX_THREADS
	.align		4
.L_60:
        /*0540*/ 	.byte	0x04, 0x05
        /*0542*/ 	.short	(.L_62 - .L_61)
.L_61:
        /*0544*/ 	.word	0x000000e0
        /*0548*/ 	.word	0x00000001
        /*054c*/ 	.word	0x00000001


	//----- nvinfo : EIATTR_CRS_STACK_SIZE
	.align		4
.L_62:
        /*0550*/ 	.byte	0x04, 0x1e
        /*0552*/ 	.short	(.L_64 - .L_63)
.L_63:
        /*0554*/ 	.word	0x00000000


	//----- nvinfo : EIATTR_CBANK_PARAM_SIZE
	.align		4
.L_64:
        /*0558*/ 	.byte	0x03, 0x19
        /*055a*/ 	.short	0x0404


	//----- nvinfo : EIATTR_PARAM_CBANK
	.align		4
        /*055c*/ 	.byte	0x04, 0x0a
        /*055e*/ 	.short	(.L_66 - .L_65)
	.align		4
.L_65:
        /*0560*/ 	.word	index@(.nv.constant0.kernel_cutlass_kernel_cudnngrouped_gemmgrouped_gemm_swiglugrouped_gemm_swiglu_quantBlockScaledContiguousGroupedGemmKernel_object_at__TiledMMA_ThrLayoutVMNK11110000_PermutationMNK____MMAAt_0)
        /*0564*/ 	.short	0x0380
        /*0566*/ 	.short	0x0404


	//----- nvinfo : EIATTR_SW_WAR
	.align		4
.L_66:
        /*0568*/ 	.byte	0x04, 0x36
        /*056a*/ 	.short	(.L_68 - .L_67)
.L_67:
        /*056c*/ 	.word	0x00000008
.L_68:


//--------------------- .nv.compat                --------------------------
	.section	.nv.compat,"",@"SHT_CUDA_COMPAT_INFO"
	.align	4
        /*0000*/ 	.byte	0x02, 0x02, 0x02, 0x00, 0x02, 0x05, 0x05, 0x00, 0x02, 0x03, 0x01, 0x00, 0x02, 0x06, 0x01, 0x00


//--------------------- .nv.callgraph             --------------------------
	.section	.nv.callgraph,"",@"SHT_CUDA_CALLGRAPH"
	.align	4
	.sectionentsize	8
	.align		4
        /*0000*/ 	.word	0x00000000
	.align		4
        /*0004*/ 	.word	0xffffffff
	.align		4
        /*0008*/ 	.word	0x00000000
	.align		4
        /*000c*/ 	.word	0xfffffffe
	.align		4
        /*0010*/ 	.word	0x00000000
	.align		4
        /*0014*/ 	.word	0xfffffffd
	.align		4
        /*0018*/ 	.word	0x00000000
	.align		4
        /*001c*/ 	.word	0xfffffffc


//--------------------- .text.kernel_cutlass_kernel_cudnngrouped_gemmgrouped_gemm_swiglugrouped_gemm_swiglu_quantBlockScaledContiguousGroupedGemmKernel_object_at__TiledMMA_ThrLayoutVMNK11110000_PermutationMNK____MMAAt_0 --------------------------
	.section	.text.kernel_cutlass_kernel_cudnngrouped_gemmgrouped_gemm_swiglugrouped_gemm_swiglu_quantBlockScaledContiguousGroupedGemmKernel_object_at__TiledMMA_ThrLayoutVMNK11110000_PermutationMNK____MMAAt_0,"ax",@progbits
	.align	128
        .global         kernel_cutlass_kernel_cudnngrouped_gemmgrouped_gemm_swiglugrouped_gemm_swiglu_quantBlockScaledContiguousGroupedGemmKernel_object_at__TiledMMA_ThrLayoutVMNK11110000_PermutationMNK____MMAAt_0
        .type           kernel_cutlass_kernel_cudnngrouped_gemmgrouped_gemm_swiglugrouped_gemm_swiglu_quantBlockScaledContiguousGroupedGemmKernel_object_at__TiledMMA_ThrLayoutVMNK11110000_PermutationMNK____MMAAt_0,@function
        .size           kernel_cutlass_kernel_cudnngrouped_gemmgrouped_gemm_swiglugrouped_gemm_swiglu_quantBlockScaledContiguousGroupedGemmKernel_object_at__TiledMMA_ThrLayoutVMNK11110000_PermutationMNK____MMAAt_0,(.L_x_96 - kernel_cutlass_kernel_cudnngrouped_gemmgrouped_gemm_swiglugrouped_gemm_swiglu_quantBlockScaledContiguousGroupedGemmKernel_object_at__TiledMMA_ThrLayoutVMNK11110000_PermutationMNK____MMAAt_0)
        .other          kernel_cutlass_kernel_cudnngrouped_gemmgrouped_gemm_swiglugrouped_gemm_swiglu_quantBlockScaledContiguousGroupedGemmKernel_object_at__TiledMMA_ThrLayoutVMNK11110000_PermutationMNK____MMAAt_0,@"STO_CUDA_ENTRY STV_DEFAULT"
kernel_cutlass_kernel_cudnngrouped_gemmgrouped_gemm_swiglugrouped_gemm_swiglu_quantBlockScaledContiguousGroupedGemmKernel_object_at__TiledMMA_ThrLayoutVMNK11110000_PermutationMNK____MMAAt_0:
.text.kernel_cutlass_kernel_cudnngrouped_gemmgrouped_gemm_swiglugrouped_gemm_swiglu_quantBlockScaledContiguousGroupedGemmKernel_object_at__TiledMMA_ThrLayoutVMNK11110000_PermutationMNK____MMAAt_0:
[----:B------:R-:W1:Y:S01]  /*0000*/  LDC R1, c[0x0][0x37c] ;  /* 0x0000df00ff017b82 */ /* 0x000e620000000800 */
[----:B------:R-:W2:Y:S01]  /*0010*/  S2R R3, SR_TID.Y ;  /* 0x0000000000037919 */ /* 0x000ea20000002200 */
[----:B------:R-:W3:Y:S06]  /*0020*/  LDCU UR5, c[0x0][0x360] ;  /* 0x00006c00ff0577ac */ /* 0x000eec0008000800 */
[----:B------:R-:W4:Y:S01]  /*0030*/  S2UR UR16, SR_CgaCtaId ;  /* 0x00000000001079c3 */ /* 0x000f220000008800 */
[----:B------:R-:W2:Y:S01]  /*0040*/  S2R R0, SR_TID.Z ;  /* 0x0000000000007919 */ /* 0x000ea20000002300 */
[----:B------:R-:W2:Y:S01]  /*0050*/  LDCU UR4, c[0x0][0x364] ;  /* 0x00006c80ff0477ac */ /* 0x000ea20008000800 */
[----:B------:R-:W3:Y:S01]  /*0060*/  S2R R104, SR_TID.X ;  /* 0x0000000000687919 */ /* 0x000ee20000002100 */
[----:B------:R-:W5:Y:S01]  /*0070*/  LDCU.U8 UR6, c[0x0][0x382] ;  /* 0x00007040ff0677ac */ /* 0x000f620008000000 */
[----:B------:R-:W4:Y:S01]  /*0080*/  LDCU.U8 UR7, c[0x0][0x381] ;  /* 0x00007020ff0777ac */ /* 0x000f220008000000 */
[----:B------:R-:W4:Y:S01]  /*0090*/  LDCU UR8, c[0x0][0x36c] ;  /* 0x00006d80ff0877ac */ /* 0x000f220008000800 */
[----:B------:R-:W-:Y:S01]  /*00a0*/  UMOV UR9, 0x1 ;  /* 0x0000000100097882 */ /* 0x000fe20000000000 */
[----:B-----5:R-:W-:-:S02]  /*00b0*/  ULOP3.LUT UR6, UR6, 0x1, URZ, 0xc0, !UPT ;  /* 0x0000000106067892 */ /* 0x020fc4000f8ec0ff */
[----:B----4-:R-:W-:Y:S02]  /*00c0*/  ULOP3.LUT UR7, UR7, 0x1, URZ, 0xc0, !UPT ;  /* 0x0000000107077892 */ /* 0x010fe4000f8ec0ff */
[----:B------:R-:W-:Y:S02]  /*00d0*/  UISETP.NE.U32.AND UP6, UPT, UR6, 0x1, UPT ;  /* 0x000000010600788c */ /* 0x000fe4000bfc5070 */
[----:B------:R-:W-:Y:S01]  /*00e0*/  UISETP.EQ.U32.AND UP3, UPT, UR8, 0x1, UPT ;  /* 0x000000010800788c */ /* 0x000fe2000bf62070 */
[----:B--2---:R-:W-:Y:S01]  /*00f0*/  IMAD R3, R0, UR4, R3 ;  /* 0x0000000400037c24 */ /* 0x004fe2000f8e0203 */
[----:B------:R-:W-:Y:S02]  /*0100*/  ULEA.HI UR4, UR16, UR16, URZ, 0x1 ;  /* 0x0000001010047291 */ /* 0x000fe4000f8f08ff */
[----:B------:R-:W-:Y:S01]  /*0110*/  UISETP.NE.U32.AND UP5, UPT, UR7, 0x1, UPT ;  /* 0x000000010700788c */ /* 0x000fe2000bfa5070 */
[----:B---3--:R-:W-:Y:S01]  /*0120*/  IMAD R121, R3, UR5, R104 ;  /* 0x0000000503797c24 */ /* 0x008fe2000f8e0268 */
[----:B------:R-:W-:-:S04]  /*0130*/  ULOP3.LUT UR4, UR4, 0xfffffffe, URZ, 0xc0, !UPT ;  /* 0xfffffffe04047892 */ /* 0x000fc8000f8ec0ff */
[----:B------:R-:W-:Y:S01]  /*0140*/  SHF.R.U32.HI R121, RZ, 0x5, R121 ;  /* 0x00000005ff797819 */ /* 0x000fe20000011679 */
[----:B------:R-:W-:-:S04]  /*0150*/  UIADD3 UR53, UPT, UPT, -UR4, UR16, URZ ;  /* 0x0000001004357290 */ /* 0x000fc8000fffe1ff */
[----:B------:R-:W-:Y:S01]  /*0160*/  USHF.L.U32 UR76, UR9, UR53, URZ ;  /* 0x00000035094c7299 */ /* 0x000fe200080006ff */
[----:B------:R-:W2:Y:S02]  /*0170*/  SHFL.IDX PT, R121, R121, RZ, 0x1f ;  /* 0x00001fff79797589 */ /* 0x000ea400000e0000 */
[C---:B--2---:R-:W-:Y:S02]  /*0180*/  R2UR UR5, R121.reuse ;  /* 0x00000000790572ca */ /* 0x044fe400000e0000 */
[----:B------:R-:W-:-:S11]  /*0190*/  ISETP.NE.AND P0, PT, R121, 0x5, PT ;  /* 0x000000057900780c */ /* 0x000fd60003f05270 */
[----:B------:R-:W-:Y:S02]  /*01a0*/  UISETP.NE.AND UP4, UPT, UR5, URZ, UPT ;  /* 0x000000ff0500728c */ /* 0x000fe4000bf85270 */
[----:B-1----:R-:W-:Y:S09]  /*01b0*/  @P0 BRA `(.L_x_0) ;  /* 0x0000000000500947 */ /* 0x002ff20003800000 */
[----:B------:R-:W1:Y:S02]  /*01c0*/  LDCU.64 UR4, c[0x0][0x348] ;  /* 0x00006900ff0477ac */ /* 0x000e640008000a00 */
[----:B-1----:R-:W-:Y:S02]  /*01d0*/  UIADD3 UR14, UP2, UPT, UR4, 0x40, URZ ;  /* 0x00000040040e7890 */ /* 0x002fe4000ff5e0ff */
[----:B------:R-:W-:Y:S02]  /*01e0*/  UIADD3 UR12, UP1, UPT, UR4, 0xc0, URZ ;  /* 0x000000c0040c7890 */ /* 0x000fe4000ff3e0ff */
[----:B------:R-:W-:Y:S02]  /*01f0*/  UIADD3 UR10, UP0, UPT, UR4, 0x140, URZ ;  /* 0x00000140040a7890 */ /* 0x000fe4000ff1e0ff */
[----:B------:R-:W-:Y:S02]  /*0200*/  UIADD3.X UR15, UPT, UPT, URZ, UR5, URZ, UP2, !UPT ;  /* 0x00000005ff0f7290 */ /* 0x000fe400097fe4ff */
[----:B------:R-:W-:-:S02]  /*0210*/  UIADD3 UR8, UP2, UPT, UR4, 0x1c0, URZ ;  /* 0x000001c004087890 */ /* 0x000fc4000ff5e0ff */
[----:B------:R-:W-:Y:S02]  /*0220*/  UIADD3.X UR13, UPT, UPT, URZ, UR5, URZ, UP1, !UPT ;  /* 0x00000005ff0d7290 */ /* 0x000fe40008ffe4ff */
[----:B------:R-:W-:Y:S02]  /*0230*/  UIADD3 UR6, UP1, UPT, UR4, 0x240, URZ ;  /* 0x0000024004067890 */ /* 0x000fe4000ff3e0ff */
[----:B------:R-:W-:Y:S01]  /*0240*/  UIADD3.X UR11, UPT, UPT, URZ, UR5, URZ, UP0, !UPT ;  /* 0x00000005ff0b7290 */ /* 0x000fe200087fe4ff */
[----:B------:R1:W-:Y:S01]  /*0250*/  UTMACCTL.PF [UR14] ;  /* 0x000000000e0079b9 */ /* 0x0003e20008040000 */
[----:B------:R-:W-:-:S03]  /*0260*/  UIADD3 UR4, UP0, UPT, UR4, 0x2c0, URZ ;  /* 0x000002c004047890 */ /* 0x000fc6000ff1e0ff */
[----:B------:R1:W-:Y:S01]  /*0270*/  UTMACCTL.PF [UR12] ;  /* 0x000000000c0079b9 */ /* 0x0003e20008040000 */
[----:B------:R-:W-:-:S03]  /*0280*/  UIADD3.X UR9, UPT, UPT, URZ, UR5, URZ, UP2, !UPT ;  /* 0x00000005ff097290 */ /* 0x000fc600097fe4ff */
[----:B------:R1:W-:Y:S01]  /*0290*/  UTMACCTL.PF [UR10] ;  /* 0x000000000a0079b9 */ /* 0x0003e20008040000 */
[----:B------:R-:W-:Y:S02]  /*02a0*/  UIADD3.X UR7, UPT, UPT, URZ, UR5, URZ, UP1, !UPT ;  /* 0x00000005ff077290 */ /* 0x000fe40008ffe4ff */
[----:B------:R-:W-:-:S03]  /*02b0*/  UIADD3.X UR5, UPT, UPT, URZ, UR5, URZ, UP0, !UPT ;  /* 0x00000005ff057290 */ /* 0x000fc600087fe4ff */
[----:B------:R1:W-:Y:S04]  /*02c0*/  UTMACCTL.PF [UR8] ;  /* 0x00000000080079b9 */ /* 0x0003e80008040000 */
[----:B------:R1:W-:Y:S02]  /*02d0*/  UTMACCTL.PF [UR6] ;  /* 0x00000000060079b9 */ /* 0x0003e40008040000 */
[----:B------:R1:W-:Y:S02]  /*02e0*/  UTMACCTL.PF [UR4] ;  /* 0x00000000040079b9 */ /* 0x0003e40008040000 */
[----:B-1----:R-:W-:Y:S01]  /*02f0*/  NOP ;  /* 0x0000000000007918 */ /* 0x002fe20000000000 */
.L_x_0:
[----:B------:R-:W-:Y:S05]  /*0300*/  BRA.U UP4, `(.L_x_1) ;  /* 0x0000000104487547 */ /* 0x000fea000b800000 */
[----:B------:R-:W-:Y:S01]  /*0310*/  UMOV UR4, 0x400 ;  /* 0x0000040000047882 */ /* 0x000fe20000000000 */
[----:B------:R-:W-:Y:S01]  /*0320*/  UMOV UR8, 0x1 ;  /* 0x0000000100087882 */ /* 0x000fe20000000000 */
[----:B------:R-:W-:Y:S02]  /*0330*/  ULEA UR4, UR16, UR4, 0x18 ;  /* 0x0000000410047291 */ /* 0x000fe4000f8ec0ff */
[----:B------:R-:W-:-:S04]  /*0340*/  UIADD3 UR8, UPT, UPT, -UR8, 0x100000, URZ ;  /* 0x0010000008087890 */ /* 0x000fc8000fffe1ff */
[----:B------:R-:W-:Y:S02]  /*0350*/  USHF.L.U32 UR9, UR8, 0xb, URZ ;  /* 0x0000000b08097899 */ /* 0x000fe400080006ff */
[----:B------:R-:W-:Y:S01]  /*0360*/  USHF.L.U32 UR8, UR8, 0x1, URZ ;  /* 0x0000000108087899 */ /* 0x000fe200080006ff */
[----:B------:R-:W-:Y:S02]  /*0370*/  UMOV UR6, 0x2 ;  /* 0x0000000200067882 */ /* 0x000fe40000000000 */
[----:B------:R-:W-:-:S04]  /*0380*/  UIADD3 UR6, UPT, UPT, -UR6, 0x100000, URZ ;  /* 0x0010000006067890 */ /* 0x000fc8000fffe1ff */
[----:B------:R-:W-:Y:S02]  /*0390*/  USHF.L.U32 UR7, UR6, 0xb, URZ ;  /* 0x0000000b06077899 */ /* 0x000fe400080006ff */
[----:B------:R-:W-:Y:S01]  /*03a0*/  USHF.L.U32 UR6, UR6, 0x1, URZ ;  /* 0x0000000106067899 */ /* 0x000fe200080006ff */
[----:B------:R-:W1:Y:S02]  /*03b0*/  FENCE.VIEW.ASYNC.S ;  /* 0x00000000000073c6 */ /* 0x000e640000000000 */
[----:B-1----:R1:W2:Y:S01]  /*03c0*/  SYNCS.EXCH.64 URZ, [UR4], UR8 ;  /* 0x0000000804ff75b2 */ /* 0x0022a20008000100 */
[----:B------:R1:W3:Y:S01]  /*03d0*/  SYNCS.EXCH.64 URZ, [UR4+0x8], UR8 ;  /* 0x0000080804ff75b2 */ /* 0x0002e20008000100 */
[----:B------:R1:W4:Y:S07]  /*03e0*/  SYNCS.EXCH.64 URZ, [UR4+0x10], UR8 ;  /* 0x0000100804ff75b2 */ /* 0x00032e0008000100 */
[----:B------:R1:W1:Y:S01]  /*03f0*/  SYNCS.EXCH.64 URZ, [UR4+0x18], UR6 ;  /* 0x0000180604ff75b2 */ /* 0x0002620008000100 */
[----:B------:R1:W1:Y:S01]  /*0400*/  SYNCS.EXCH.64 URZ, [UR4+0x20], UR6 ;  /* 0x0000200604ff75b2 */ /* 0x0002620008000100 */
[----:B------:R1:W1:Y:S01]  /*0410*/  SYNCS.EXCH.64 URZ, [UR4+0x28], UR6 ;  /* 0x0000280604ff75b2 */ /* 0x0002620008000100 */
[----:B------:R-:W-:Y:S01]  /*0420*/  NOP ;  /* 0x0000000000007918 */ /* 0x000fe20000000000 */
.L_x_1:
[----:B------:R-:W-:Y:S01]  /*0430*/  NOP ;  /* 0x0000000000007918 */ /* 0x000fe20000000000 */
[----:B------:R-:W-:Y:S05]  /*0440*/  BRA.U !UP3, `(.L_x_2) ;  /* 0x000000010b087547 */ /* 0x000fea000b800000 */
[----:B-1234-:R-:W-:Y:S01]  /*0450*/  UCGABAR_ARV ;  /* 0x00000000000079c7 */ /* 0x01efe20008000000 */
[----:B------:R-:W-:Y:S05]  /*0460*/  BRA `(.L_x_3) ;  /* 0x0000000000047947 */ /* 0x000fea0003800000 */
.L_x_2:
[----:B-1234-:R-:W-:Y:S01]  /*0470*/  NOP ;  /* 0x0000000000007918 */ /* 0x01efe20000000000 */
.L_x_3:
[----:B------:R-:W-:Y:S05]  /*0480*/  BRA.U !UP3, `(.L_x_4) ;  /* 0x000000010b0c7547 */ /* 0x000fea000b800000 */
[----:B------:R-:W-:Y:S01]  /*0490*/  UCGABAR_WAIT ;  /* 0x0000000000007dc7 */ /* 0x000fe20008000000 */
[----:B------:R-:W-:Y:S01]  /*04a0*/  CCTL.IVALL ;  /* 0x00000000ff00798f */ /* 0x000fe20002000000 */
[----:B------:R-:W-:Y:S05]  /*04b0*/  BRA `(.L_x_5) ;  /* 0x0000000000047947 */ /* 0x000fea0003800000 */
.L_x_4:
[----:B------:R-:W-:Y:S06]  /*04c0*/  BAR.SYNC.DEFER_BLOCKING 0x0 ;  /* 0x0000000000007b1d */ /* 0x000fec0000010000 */
.L_x_5:
[----:B------:R-:W-:Y:S01]  /*04d0*/  @!UP4 UMOV UR4, 0x400 ;  /* 0x000004000004c882 */ /* 0x000fe20000000000 */
[----:B------:R-:W-:Y:S01]  /*04e0*/  UMOV UR5, 0x1 ;  /* 0x0000000100057882 */ /* 0x000fe20000000000 */
[----:B------:R-:W-:Y:S01]  /*04f0*/  UMOV UR6, 0x4 ;  /* 0x0000000400067882 */ /* 0x000fe20000000000 */
[----:B------:R-:W-:Y:S02]  /*0500*/  @!UP4 ULEA UR8, UR16, UR4, 0x18 ;  /* 0x000000041008c291 */ /* 0x000fe4000f8ec0ff */
[----:B------:R-:W-:-:S04]  /*0510*/  @!UP4 UIADD3 UR4, UPT, UPT, -UR5, 0x100000, URZ ;  /* 0x001000000504c890 */ /* 0x000fc8000fffe1ff */
[----:B------:R-:W-:Y:S02]  /*0520*/  @!UP4 USHF.L.U32 UR5, UR4, 0xb, URZ ;  /* 0x0000000b0405c899 */ /* 0x000fe400080006ff */
[----:B------:R-:W-:Y:S02]  /*0530*/  @!UP4 USHF.L.U32 UR4, UR4, 0x1, URZ ;  /* 0x000000010404c899 */ /* 0x000fe400080006ff */
[----:B------:R-:W-:-:S04]  /*0540*/  @!UP4 UIADD3 UR6, UPT, UPT, -UR6, 0x100000, URZ ;  /* 0x001000000606c890 */ /* 0x000fc8000fffe1ff */
[----:B------:R-:W-:Y:S02]  /*0550*/  @!UP4 USHF.L.U32 UR7, UR6, 0xb, URZ ;  /* 0x0000000b0607c899 */ /* 0x000fe400080006ff */
[----:B------:R-:W-:Y:S01]  /*0560*/  @!UP4 USHF.L.U32 UR6, UR6, 0x1, URZ ;  /* 0x000000010606c899 */ /* 0x000fe200080006ff */
[----:B------:R-:W1:Y:S03]  /*0570*/  FENCE.VIEW.ASYNC.S ;  /* 0x00000000000073c6 */ /* 0x000e660000000000 */
[----:B-1----:R1:W2:Y:S08]  /*0580*/  @!UP4 SYNCS.EXCH.64 URZ, [UR8+0x30], UR4 ;  /* 0x0000300408ffc5b2 */ /* 0x0022b00008000100 */
[----:B------:R1:W3:Y:S01]  /*0590*/  @!UP4 SYNCS.EXCH.64 URZ, [UR8+0x38], UR6 ;  /* 0x0000380608ffc5b2 */ /* 0x0002e20008000100 */
[----:B------:R-:W-:Y:S01]  /*05a0*/  NOP ;  /* 0x0000000000007918 */ /* 0x000fe20000000000 */
[----:B------:R-:W-:Y:S05]  /*05b0*/  BRA.U !UP3, `(.L_x_6) ;  /* 0x000000010b087547 */ /* 0x000fea000b800000 */
[----:B--23--:R-:W-:Y:S01]  /*05c0*/  UCGABAR_ARV ;  /* 0x00000000000079c7 */ /* 0x00cfe20008000000 */
[----:B------:R-:W-:Y:S05]  /*05d0*/  BRA `(.L_x_7) ;  /* 0x0000000000047947 */ /* 0x000fea0003800000 */
.L_x_6:
[----:B--23--:R-:W-:Y:S01]  /*05e0*/  NOP ;  /* 0x0000000000007918 */ /* 0x00cfe20000000000 */
.L_x_7:
[----:B------:R-:W-:Y:S05]  /*05f0*/  BRA.U !UP3, `(.L_x_8) ;  /* 0x000000010b0c7547 */ /* 0x000fea000b800000 */
[----:B------:R-:W-:Y:S01]  /*0600*/  UCGABAR_WAIT ;  /* 0x0000000000007dc7 */ /* 0x000fe20008000000 */
[----:B------:R-:W-:Y:S01]  /*0610*/  CCTL.IVALL ;  /* 0x00000000ff00798f */ /* 0x000fe20002000000 */
[----:B------:R-:W-:Y:S05]  /*0620*/  BRA `(.L_x_9) ;  /* 0x0000000000047947 */ /* 0x000fea0003800000 */
.L_x_8:
[----:B------:R-:W-:Y:S06]  /*0630*/  BAR.SYNC.DEFER_BLOCKING 0x0 ;  /* 0x0000000000007b1d */ /* 0x000fec0000010000 */
.L_x_9:
[----:B------:R-:W-:Y:S05]  /*0640*/  BRA.U UP4, `(.L_x_10) ;  /* 0x0000000104407547 */ /* 0x000fea000b800000 */
[----:B-1----:R-:W-:Y:S01]  /*0650*/  UMOV UR4, 0x400 ;  /* 0x0000040000047882 */ /* 0x002fe20000000000 */
[----:B------:R-:W-:Y:S01]  /*0660*/  UMOV UR8, 0x20 ;  /* 0x0000002000087882 */ /* 0x000fe20000000000 */
[----:B------:R-:W-:Y:S01]  /*0670*/  UMOV UR6, 0xc0 ;  /* 0x000000c000067882 */ /* 0x000fe20000000000 */
[----:B------:R-:W-:Y:S02]  /*0680*/  ULEA UR4, UR16, UR4, 0x18 ;  /* 0x0000000410047291 */ /* 0x000fe4000f8ec0ff */
[----:B------:R-:W-:-:S04]  /*0690*/  UIADD3 UR8, UPT, UPT, -UR8, 0x100000, URZ ;  /* 0x0010000008087890 */ /* 0x000fc8000fffe1ff */
[----:B------:R-:W-:Y:S02]  /*06a0*/  USHF.L.U32 UR9, UR8, 0xb, URZ ;  /* 0x0000000b08097899 */ /* 0x000fe400080006ff */
[----:B------:R-:W-:Y:S02]  /*06b0*/  USHF.L.U32 UR8, UR8, 0x1, URZ ;  /* 0x0000000108087899 */ /* 0x000fe400080006ff */
[----:B------:R-:W-:-:S04]  /*06c0*/  UIADD3 UR6, UPT, UPT, -UR6, 0x100000, URZ ;  /* 0x0010000006067890 */ /* 0x000fc8000fffe1ff */
[----:B------:R-:W-:Y:S02]  /*06d0*/  USHF.L.U32 UR7, UR6, 0xb, URZ ;  /* 0x0000000b06077899 */ /* 0x000fe400080006ff */
[----:B------:R-:W-:Y:S01]  /*06e0*/  USHF.L.U32 UR6, UR6, 0x1, URZ ;  /* 0x0000000106067899 */ /* 0x000fe200080006ff */
[----:B------:R-:W1:Y:S03]  /*06f0*/  FENCE.VIEW.ASYNC.S ;  /* 0x00000000000073c6 */ /* 0x000e660000000000 */
[----:B-1----:R2:W3:Y:S01]  /*0700*/  SYNCS.EXCH.64 URZ, [UR4+0x40], UR8 ;  /* 0x0000400804ff75b2 */ /* 0x0024e20008000100 */
[----:B------:R2:W4:Y:S07]  /*0710*/  SYNCS.EXCH.64 URZ, [UR4+0x48], UR8 ;  /* 0x0000480804ff75b2 */ /* 0x00052e0008000100 */
[----:B------:R2:W1:Y:S01]  /*0720*/  SYNCS.EXCH.64 URZ, [UR4+0x50], UR6 ;  /* 0x0000500604ff75b2 */ /* 0x0004620008000100 */
[----:B------:R2:W1:Y:S02]  /*0730*/  SYNCS.EXCH.64 URZ, [UR4+0x58], UR6 ;  /* 0x0000580604ff75b2 */ /* 0x0004640008000100 */
[----:B--2---:R-:W-:Y:S01]  /*0740*/  NOP ;  /* 0x0000000000007918 */ /* 0x004fe20000000000 */
.L_x_10:
[----:B------:R-:W-:Y:S01]  /*0750*/  NOP ;  /* 0x0000000000007918 */ /* 0x000fe20000000000 */
[----:B-1-34-:R-:W-:Y:S06]  /*0760*/  BAR.SYNC.DEFER_BLOCKING 0x0 ;  /* 0x0000000000007b1d */ /* 0x01afec0000010000 */
[----:B------:R-:W-:Y:S05]  /*0770*/  BRA.U !UP3, `(.L_x_11) ;  /* 0x000000010b087547 */ /* 0x000fea000b800000 */
[----:B------:R-:W-:Y:S01]  /*0780*/  UCGABAR_ARV ;  /* 0x00000000000079c7 */ /* 0x000fe20008000000 */
[----:B------:R-:W-:Y:S05]  /*0790*/  BRA `(.L_x_12) ;  /* 0x0000000000047947 */ /* 0x000fea0003800000 */
.L_x_11:
[----:B------:R-:W-:Y:S01]  /*07a0*/  NOP ;  /* 0x0000000000007918 */ /* 0x000fe20000000000 */
.L_x_12:
[----:B------:R-:W-:Y:S05]  /*07b0*/  BRA.U !UP3, `(.L_x_13) ;  /* 0x000000010b0c7547 */ /* 0x000fea000b800000 */
[----:B------:R-:W-:Y:S01]  /*07c0*/  UCGABAR_WAIT ;  /* 0x0000000000007dc7 */ /* 0x000fe20008000000 */
[----:B------:R-:W-:Y:S01]  /*07d0*/  CCTL.IVALL ;  /* 0x00000000ff00798f */ /* 0x000fe20002000000 */
[----:B------:R-:W-:Y:S05]  /*07e0*/  BRA `(.L_x_14) ;  /* 0x0000000000047947 */ /* 0x000fea0003800000 */
.L_x_13:
[----:B------:R-:W-:Y:S06]  /*07f0*/  BAR.SYNC.DEFER_BLOCKING 0x0 ;  /* 0x0000000000007b1d */ /* 0x000fec0000010000 */
.L_x_14:
[----:B------:R-:W-:-:S13]  /*0800*/  ISETP.NE.AND P0, PT, R121, 0x6, PT ;  /* 0x000000067900780c */ /* 0x000fda0003f05270 */
[----:B------:R-:W-:Y:S05]  /*0810*/  @P0 BRA `(.L_x_15) ;  /* 0x0000000800a00947 */ /* 0x000fea0003800000 */
[----:B------:R-:W-:Y:S01]  /*0820*/  LOP3.LUT R0, R104, 0x1f, RZ, 0xc0, !PT ;  /* 0x0000001f68007812 */ /* 0x000fe200078ec0ff */
[----:B------:R-:W1:Y:S01]  /*0830*/  LDCU.64 UR4, c[0x0][0x358] ;  /* 0x00006b00ff0477ac */ /* 0x000e620008000a00 */
[----:B------:R-:W-:Y:S02]  /*0840*/  IMAD.MOV.U32 R18, RZ, RZ, 0x7fffffff ;  /* 0x7fffffffff127424 */ /* 0x000fe400078e00ff */
[C---:B------:R-:W-:Y:S01]  /*0850*/  ISETP.GT.U32.AND P0, PT, R0.reuse, 0x7, PT ;  /* 0x000000070000780c */ /* 0x040fe20003f04070 */
[----:B------:R-:W2:Y:S01]  /*0860*/  S2UR UR16, SR_CTAID.Z ;  /* 0x00000000001079c3 */ /* 0x000ea20000002700 */
[----:B------:R-:W2:Y:S01]  /*0870*/  LDCU.64 UR6, c[0x0][0x760] ;  /* 0x0000ec00ff0677ac */ /* 0x000ea20008000a00 */
[----:B------:R-:W3:Y:S01]  /*0880*/  LDCU.U8 UR15, c[0x0][0x768] ;  /* 0x0000ed00ff0f77ac */ /* 0x000ee20008000000 */
[----:B------:R-:W4:Y:S09]  /*0890*/  LDCU.U8 UR14, c[0x0][0x769] ;  /* 0x0000ed20ff0e77ac */ /* 0x000f320008000000 */
[----:B------:R-:W5:Y:S01]  /*08a0*/  @!P0 LDC.64 R2, c[0x0][0x748] ;  /* 0x0001d200ff028b82 */ /* 0x000f620000000a00 */
[----:B------:R-:W1:Y:S01]  /*08b0*/  LDCU.64 UR12, c[0x0][0x778] ;  /* 0x0000ef00ff0c77ac */ /* 0x000e620008000a00 */
[----:B------:R-:W1:Y:S01]  /*08c0*/  LDCU.U8 UR11, c[0x0][0x780] ;  /* 0x0000f000ff0b77ac */ /* 0x000e620008000000 */
[----:B------:R-:W1:Y:S01]  /*08d0*/  LDCU.U8 UR10, c[0x0][0x781] ;  /* 0x0000f020ff0a77ac */ /* 0x000e620008000000 */
[----:B------:R-:W1:Y:S01]  /*08e0*/  LDCU UR8, c[0x0][0x770] ;  /* 0x0000ee00ff0877ac */ /* 0x000e620008000800 */
[----:B------:R-:W1:Y:S01]  /*08f0*/  LDCU.U8 UR9, c[0x0][0x774] ;  /* 0x0000ee80ff0977ac */ /* 0x000e620008000000 */
[----:B-----5:R-:W-:-:S05]  /*0900*/  @!P0 IMAD.WIDE.U32 R2, R0, 0x4, R2 ;  /* 0x0000000400028825 */ /* 0x020fca00078e0002 */
[----:B-1----:R-:W5:Y:S01]  /*0910*/  @!P0 LDG.E R18, desc[UR4][R2.64] ;  /* 0x0000000402128981 */ /* 0x002f62000c1e1900 */
[----:B--2---:R-:W-:Y:S01]  /*0920*/  UIMAD.WIDE.U32 UR4, UR16, UR7, URZ ;  /* 0x00000007100472a5 */ /* 0x004fe2000f8e00ff */
[----:B------:R-:W1:Y:S01]  /*0930*/  S2UR UR17, SR_CTAID.X ;  /* 0x00000000001179c3 */ /* 0x000e620000002500 */
[----:B------:R-:W-:Y:S01]  /*0940*/  UISETP.GT.U32.AND UP0, UPT, UR16, 0xff, UPT ;  /* 0x000000ff1000788c */ /* 0x000fe2000bf04070 */
[----:B------:R-:W-:Y:S01]  /*0950*/  HFMA2 R0, -RZ, RZ, 0, 5.9604644775390625e-08 ;  /* 0x00000001ff007431 */ /* 0x000fe200000001ff */
[----:B------:R-:W-:Y:S01]  /*0960*/  UIADD3 UR4, UPT, UPT, -UR5, UR16, URZ ;  /* 0x0000001005047290 */ /* 0x000fe2000fffe1ff */
[----:B------:R-:W-:-:S03]  /*0970*/  IMAD.MOV.U32 R10, RZ, RZ, RZ ;  /* 0x000000ffff0a7224 */ /* 0x000fc600078e00ff */
[----:B---3--:R-:W-:-:S04]  /*0980*/  USHF.R.U32.HI UR4, URZ, UR15, UR4 ;  /* 0x0000000fff047299 */ /* 0x008fc80008011604 */
[----:B------:R-:W-:-:S04]  /*0990*/  UIADD3 UR4, UPT, UPT, UR5, UR4, URZ ;  /* 0x0000000405047290 */ /* 0x000fc8000fffe0ff */
[----:B----4-:R-:W-:-:S04]  /*09a0*/  USHF.R.U32.HI UR4, URZ, UR14, UR4 ;  /* 0x0000000eff047299 */ /* 0x010fc80008011604 */
[----:B------:R-:W-:-:S04]  /*09b0*/  UIADD3 UR4, UPT, UPT, -UR4, URZ, URZ ;  /* 0x000000ff04047290 */ /* 0x000fc8000fffe1ff */
[----:B------:R-:W-:-:S04]  /*09c0*/  UIMAD UR7, UR4, UR6, UR16 ;  /* 0x00000006040772a4 */ /* 0x000fc8000f8e0210 */
[----:B------:R-:W-:Y:S01]  /*09d0*/  UIMAD.WIDE.U32 UR4, UR7, UR13, URZ ;  /* 0x0000000d070472a5 */ /* 0x000fe2000f8e00ff */
[----:B------:R-:W2:Y:S03]  /*09e0*/  LDCU UR13, c[0x0][0x76c] ;  /* 0x0000ed80ff0d77ac */ /* 0x000ea60008000800 */
[----:B------:R-:W-:-:S04]  /*09f0*/  UIADD3 UR4, UPT, UPT, UR7, -UR5, URZ ;  /* 0x8000000507047290 */ /* 0x000fc8000fffe0ff */
[----:B------:R-:W-:-:S04]  /*0a00*/  USHF.R.U32.HI UR4, URZ, UR11, UR4 ;  /* 0x0000000bff047299 */ /* 0x000fc80008011604 */
[----:B------:R-:W-:-:S04]  /*0a10*/  UIADD3 UR4, UPT, UPT, UR5, UR4, URZ ;  /* 0x0000000405047290 */ /* 0x000fc8000fffe0ff */
[----:B------:R-:W-:-:S04]  /*0a20*/  USHF.R.U32.HI UR6, URZ, UR10, UR4 ;  /* 0x0000000aff067299 */ /* 0x000fc80008011604 */
[----:B------:R-:W-:Y:S01]  /*0a30*/  UIMAD.WIDE.U32 UR4, UR6, UR8, URZ ;  /* 0x00000008060472a5 */ /* 0x000fe2000f8e00ff */
[----:B------:R-:W3:Y:S03]  /*0a40*/  LDCU.U8 UR8, c[0x0][0x775] ;  /* 0x0000eea0ff0877ac */ /* 0x000ee60008000000 */
[----:B------:R-:W-:-:S04]  /*0a50*/  UIADD3 UR4, UPT, UPT, UR6, -UR5, URZ ;  /* 0x8000000506047290 */ /* 0x000fc8000fffe0ff */
[----:B------:R-:W-:-:S04]  /*0a60*/  USHF.R.U32.HI UR4, URZ, UR9, UR4 ;  /* 0x00000009ff047299 */ /* 0x000fc80008011604 */
[----:B------:R-:W-:-:S04]  /*0a70*/  UIADD3 UR4, UPT, UPT, UR5, UR4, URZ ;  /* 0x0000000405047290 */ /* 0x000fc8000fffe0ff */
[----:B---3--:R-:W-:-:S04]  /*0a80*/  USHF.R.U32.HI UR4, URZ, UR8, UR4 ;  /* 0x00000008ff047299 */ /* 0x008fc80008011604 */
[----:B------:R-:W-:-:S04]  /*0a90*/  UIADD3 UR4, UPT, UPT, -UR4, URZ, URZ ;  /* 0x000000ff04047290 */ /* 0x000fc8000fffe1ff */
[----:B--2---:R-:W-:Y:S02]  /*0aa0*/  UIMAD UR5, UR4, UR13, UR6 ;  /* 0x0000000d040572a4 */ /* 0x004fe4000f8e0206 */
[----:B-1----:R-:W-:Y:S02]  /*0ab0*/  ULOP3.LUT UR4, UR17, 0x1, URZ, 0xc0, !UPT ;  /* 0x0000000111047892 */ /* 0x002fe4000f8ec0ff */
[----:B------:R-:W-:Y:S02]  /*0ac0*/  UIADD3 UR6, UPT, UPT, -UR6, URZ, URZ ;  /* 0x000000ff06067290 */ /* 0x000fe4000fffe1ff */
[----:B------:R-:W-:Y:S02]  /*0ad0*/  UIADD3 UR5, UPT, UPT, UR5, UR5, URZ ;  /* 0x0000000505057290 */ /* 0x000fe4000fffe0ff */
[----:B------:R-:W-:Y:S02]  /*0ae0*/  UIMAD UR6, UR6, UR12, UR7 ;  /* 0x0000000c060672a4 */ /* 0x000fe4000f8e0207 */
[----:B------:R-:W-:-:S04]  /*0af0*/  ULOP3.LUT UR5, UR5, UR4, URZ, 0xfc, !UPT ;  /* 0x0000000405057292 */ /* 0x000fc8000f8efcff */
[----:B------:R-:W-:Y:S02]  /*0b00*/  MOV R5, UR6 ;  /* 0x0000000600057c02 */ /* 0x000fe40008000f00 */
[----:B------:R-:W-:Y:S01]  /*0b10*/  IMAD.U32 R4, RZ, RZ, UR5 ;  /* 0x00000005ff047e24 */ /* 0x000fe2000f8e00ff */
[----:B-----5:R1:W2:Y:S01]  /*0b20*/  SHFL.IDX PT, R2, R18, 0x7, 0x1f ;  /* 0x00e01f0012027f89 */ /* 0x0202a200000e0000 */
[----:B------:R-:W-:Y:S05]  /*0b30*/  BRA.U UP0, `(.L_x_16) ;  /* 0x0000000500647547 */ /* 0x000fea000b800000 */
[----:B------:R-:W3:Y:S01]  /*0b40*/  LDC R0, c[0x0][0x374] ;  /* 0x0000dd00ff007b82 */ /* 0x000ee20000000800 */
[----:B--2---:R-:W-:Y:S01]  /*0b50*/  SHF.R.S32.HI R17, RZ, 0x1f, R2 ;  /* 0x0000001fff117819 */ /* 0x004fe20000011402 */
[----:B------:R-:W-:Y:S02]  /*0b60*/  IMAD.U32 R19, RZ, RZ, UR16 ;  /* 0x00000010ff137e24 */ /* 0x000fe4000f8e00ff */
[----:B------:R-:W-:Y:S01]  /*0b70*/  IMAD.MOV.U32 R6, RZ, RZ, -0x1 ;  /* 0xffffffffff067424 */ /* 0x000fe200078e00ff */
[----:B------:R-:W-:Y:S01]  /*0b80*/  LEA.HI R17, R17, R2, RZ, 0x7 ;  /* 0x0000000211117211 */ /* 0x000fe200078f38ff */
[----:B------:R-:W-:Y:S02]  /*0b90*/  IMAD.MOV.U32 R10, RZ, RZ, RZ ;  /* 0x000000ffff0a7224 */ /* 0x000fe400078e00ff */
[----:B------:R-:W3:Y:S01]  /*0ba0*/  LDC R7, c[0x0][0x370] ;  /* 0x0000dc00ff077b82 */ /* 0x000ee20000000800 */
[----:B------:R-:W-:Y:S01]  /*0bb0*/  LOP3.LUT R3, R17, 0xffffff80, RZ, 0xc0, !PT ;  /* 0xffffff8011037812 */ /* 0x000fe200078ec0ff */
[----:B------:R-:W-:-:S03]  /*0bc0*/  IMAD.MOV.U32 R15, RZ, RZ, RZ ;  /* 0x000000ffff0f7224 */ /* 0x000fc600078e00ff */
[----:B------:R-:W-:-:S03]  /*0bd0*/  ISETP.NE.AND P0, PT, R2, R3, PT ;  /* 0x000000030200720c */ /* 0x000fc60003f05270 */
[----:B------:R-:W2:Y:S01]  /*0be0*/  LDC R16, c[0x0][0x378] ;  /* 0x0000de00ff107b82 */ /* 0x000ea20000000800 */
[----:B------:R-:W-:-:S07]  /*0bf0*/  ISETP.LT.AND P0, PT, R2, RZ, P0 ;  /* 0x000000ff0200720c */ /* 0x000fce0000701270 */
[----:B------:R-:W4:Y:S08]  /*0c00*/  LDC R12, c[0x0][0x770] ;  /* 0x0001dc00ff0c7b82 */ /* 0x000f300000000800 */
[----:B------:R-:W1:Y:S01]  /*0c10*/  LDC R11, c[0x0][0x76c] ;  /* 0x0001db00ff0b7b82 */ /* 0x000e620000000800 */
[----:B---3--:R-:W-:Y:S01]  /*0c20*/  IMAD R7, R0, R7, RZ ;  /* 0x0000000700077224 */ /* 0x008fe200078e02ff */
[----:B------:R-:W-:-:S02]  /*0c30*/  SHF.R.S32.HI R0, RZ, 0x7, R17 ;  /* 0x00000007ff007819 */ /* 0x000fc40000011411 */
[----:B------:R-:W-:-:S03]  /*0c40*/  LEA.HI.SX32 R17, R17, 0xffffffff, 0x19 ;  /* 0xffffffff11117811 */ /* 0x000fc600078fcaff */
[----:B------:R-:W-:Y:S01]  /*0c50*/  @!P0 IMAD.MOV R17, RZ, RZ, R0 ;  /* 0x000000ffff118224 */ /* 0x000fe200078e0200 */
[----:B------:R-:W3:Y:S01]  /*0c60*/  LDC.64 R8, c[0x0][0x760] ;  /* 0x0001d800ff087b82 */ /* 0x000ee20000000a00 */
[----:B--2---:R-:W-:Y:S02]  /*0c70*/  IMAD R16, R7, R16, RZ ;  /* 0x0000001007107224 */ /* 0x004fe400078e02ff */
[----:B------:R-:W-:-:S03]  /*0c80*/  IMAD.MOV.U32 R0, RZ, RZ, 0x1 ;  /* 0x00000001ff007424 */ /* 0x000fc600078e00ff */
[----:B------:R-:W-:Y:S02]  /*0c90*/  LEA.HI R16, R16, R16, RZ, 0x1 ;  /* 0x0000001010107211 */ /* 0x000fe400078f08ff */
[----:B------:R-:W2:Y:S02]  /*0ca0*/  LDC.64 R2, c[0x0][0x778] ;  /* 0x0001de00ff027b82 */ /* 0x000ea40000000a00 */
[----:B----4-:R-:W-:-:S07]  /*0cb0*/  SHF.R.S32.HI R16, RZ, 0x1, R16 ;  /* 0x00000001ff107819 */ /* 0x010fce0000011410 */
.L_x_21:
[----:B------:R-:W-:-:S13]  /*0cc0*/  ISETP.GE.AND P0, PT, R4, R17, PT ;  /* 0x000000110400720c */ /* 0x000fda0003f06270 */
[----:B------:R-:W-:Y:S05]  /*0cd0*/  @P0 BRA `(.L_x_17) ;  /* 0x0000000000940947 */ /* 0x000fea0003800000 */
[----:B------:R-:W-:-:S04]  /*0ce0*/  SHF.L.U32 R7, R4, 0x7, RZ ;  /* 0x0000000704077819 */ /* 0x000fc800000006ff */
[----:B------:R-:W-:-:S13]  /*0cf0*/  ISETP.GE.AND P0, PT, R7, R15, PT ;  /* 0x0000000f0700720c */ /* 0x000fda0003f06270 */
[----:B------:R-:W-:Y:S05]  /*0d00*/  @!P0 BRA `(.L_x_18) ;  /* 0x0000000000388947 */ /* 0x000fea0003800000 */
[----:B------:R-:W-:Y:S01]  /*0d10*/  VIADD R13, R6, 0x1 ;  /* 0x00000001060d7836 */ /* 0x000fe20000000000 */
[----:B------:R-:W-:-:S04]  /*0d20*/  MOV R6, 0xffffffff ;  /* 0xffffffff00067802 */ /* 0x000fc80000000f00 */
[----:B------:R-:W-:-:S13]  /*0d30*/  ISETP.GT.U32.AND P0, PT, R13, 0x1f, PT ;  /* 0x0000001f0d00780c */ /* 0x000fda0003f04070 */
[----:B------:R-:W-:Y:S05]  /*0d40*/  @P0 BRA `(.L_x_19) ;  /* 0x0000000000240947 */ /* 0x000fea0003800000 */
[----:B------:R-:W-:Y:S01]  /*0d50*/  ISETP.GT.AND P0, PT, R18, R7, PT ;  /* 0x000000071200720c */ /* 0x000fe20003f04270 */
[----:B------:R-:W-:-:S05]  /*0d60*/  IMAD.MOV.U32 R6, RZ, RZ, -0x1 ;  /* 0xffffffffff067424 */ /* 0x000fca00078e00ff */
[----:B------:R-:W-:-:S07]  /*0d70*/  SHF.L.U32 R6, R6, R13, RZ ;  /* 0x0000000d06067219 */ /* 0x000fce00000006ff */
[----:B------:R-:W-:-:S04]  /*0d80*/  VOTE.ANY R7, PT, P0 ;  /* 0x0000000000077806 */ /* 0x000fc800000e0100 */
[----:B------:R-:W-:-:S05]  /*0d90*/  LOP3.LUT P0, R7, R7, RZ, R6, 0xa0, !PT ;  /* 0x000000ff07077212 */ /* 0x000fca000780a006 */
[----:B------:R-:W-:-:S05]  /*0da0*/  VIADD R6, R7, 0xffffffff ;  /* 0xffffffff07067836 */ /* 0x000fca0000000000 */
[----:B------:R-:W-:-:S04]  /*0db0*/  LOP3.LUT R7, R7, R6, RZ, 0xc, !PT ;  /* 0x0000000607077212 */ /* 0x000fc800078e0cff */
[----:B------:R-:W4:Y:S02]  /*0dc0*/  POPC R6, R7 ;  /* 0x0000000700067309 */ /* 0x000f240000000000 */
[----:B----4-:R-:W-:-:S07]  /*0dd0*/  SEL R6, R6, 0xffffffff, P0 ;  /* 0xffffffff06067807 */ /* 0x010fce0000000000 */
.L_x_19:
[----:B------:R4:W3:Y:S02]  /*0de0*/  SHFL.IDX PT, R15, R18, R6, 0x1f ;  /* 0x00001f06120f7589 */ /* 0x0008e400000e0000 */
.L_x_18:
[----:B------:R-:W5:Y:S01]  /*0df0*/  S2R R13, SR_CgaCtaId ;  /* 0x00000000000d7919 */ /* 0x000f620000008800 */
[----:B------:R-:W-:Y:S01]  /*0e00*/  MOV R14, 0x400 ;  /* 0x00000400000e7802 */ /* 0x000fe20000000f00 */
[----:B------:R-:W-:-:S03]  /*0e10*/  IMAD.U32 R21, R0, -0x80000000, RZ ;  /* 0x8000000000157824 */ /* 0x000fc600078e00ff */
[----:B-----5:R-:W-:-:S05]  /*0e20*/  LEA R13, R13, R14, 0x18 ;  /* 0x0000000e0d0d7211 */ /* 0x020fca00078ec0ff */
[----:B------:R-:W-:-:S04]  /*0e30*/  IMAD R14, R10, 0x8, R13 ;  /* 0x000000080a0e7824 */ /* 0x000fc800078e020d */
[----:B------:R-:W5:Y:S02]  /*0e40*/  SYNCS.PHASECHK.TRANS64.TRYWAIT P0, [R14+URZ+0x50], R21 ;  /* 0x000050150e0075a7 */ /* 0x000f6400080011ff */
[----:B-----5:R-:W-:Y:S05]  /*0e50*/  @!P0 BRA `(.L_x_20) ;  /* 0x0000003800e48947 */ /* 0x020fea0003800000 */
.L_x_70:
[----:B------:R-:W-:Y:S01]  /*0e60*/  ELECT P0, URZ, PT ;  /* 0x0000000000ff782f */ /* 0x000fe20003800000 */
[----:B------:R-:W-:-:S12]  /*0e70*/  IMAD.MOV.U32 R7, RZ, RZ, 0x1 ;  /* 0x00000001ff077424 */ /* 0x000fd800078e00ff */
[C---:B------:R-:W-:Y:S02]  /*0e80*/  @P0 IMAD R13, R10.reuse, 0x10, R13 ;  /* 0x000000100a0d0824 */ /* 0x040fe400078e020d */
[----:B------:R-:W-:-:S03]  /*0e90*/  VIADD R10, R10, 0x1 ;  /* 0x000000010a0a7836 */ /* 0x000fc60000000000 */
[----:B------:R4:W-:Y:S02]  /*0ea0*/  @P0 STS.128 [R13+0x2dc10], R4 ;  /* 0x02dc10040d000388 */ /* 0x0009e40000000c00 */
[----:B------:R-:W-:Y:S01]  /*0eb0*/  ISETP.NE.AND P0, PT, R10, 0x2, PT ;  /* 0x000000020a00780c */ /* 0x000fe20003f05270 */
[----:B------:R5:W-:Y:S06]  /*0ec0*/  MEMBAR.ALL.CTA ;  /* 0x0000000000007992 */ /* 0x000bec0000008000 */
[----:B-----5:R-:W5:Y:S01]  /*0ed0*/  FENCE.VIEW.ASYNC.S ;  /* 0x00000000000073c6 */ /* 0x020f620000000000 */
[----:B----4-:R-:W-:-:S02]  /*0ee0*/  SEL R21, RZ, 0x1, P0 ;  /* 0x00000001ff157807 */ /* 0x010fc40000000000 */
[----:B------:R-:W-:Y:S02]  /*0ef0*/  SEL R10, R10, RZ, P0 ;  /* 0x000000ff0a0a7207 */ /* 0x000fe40000000000 */
[----:B------:R-:W-:Y:S01]  /*0f00*/  LOP3.LUT R0, R0, R21, RZ, 0x3c, !PT ;  /* 0x0000001500007212 */ /* 0x000fe200078e3cff */
[----:B-----5:R-:W-:Y:S06]  /*0f10*/  BAR.SYNC.DEFER_BLOCKING 0x4, 0x20 ;  /* 0x0100800000007b1d */ /* 0x020fec0000010000 */
[----:B------:R4:W-:Y:S02]  /*0f20*/  SYNCS.ARRIVE.TRANS64.ART0 RZ, [R14+URZ+0x40], R7 ;  /* 0x000040070eff79a7 */ /* 0x0009e400085000ff */
.L_x_17:
[----:B------:R-:W-:-:S04]  /*0f30*/  IMAD.IADD R19, R16, 0x1, R19 ;  /* 0x0000000110137824 */ /* 0x000fc800078e0213 */
[C---:B---3--:R-:W-:Y:S01]  /*0f40*/  IMAD.HI.U32 R5, R19.reuse, R9, RZ ;  /* 0x0000000913057227 */ /* 0x048fe200078e00ff */
[----:B------:R-:W-:-:S04]  /*0f50*/  ISETP.GE.AND P0, PT, R19, 0x100, PT ;  /* 0x000001001300780c */ /* 0x000fc80003f06270 */
[----:B------:R-:W-:-:S04]  /*0f60*/  IADD3 R4, PT, PT, R19, -R5, RZ ;  /* 0x8000000513047210 */ /* 0x000fc80007ffe0ff */
[----:B------:R-:W-:-:S05]  /*0f70*/  SHF.R.U32.HI R4, RZ, UR15, R4 ;  /* 0x0000000fff047c19 */ /* 0x000fca0008011604 */
[----:B------:R-:W-:-:S05]  /*0f80*/  IMAD.IADD R4, R5, 0x1, R4 ;  /* 0x0000000105047824 */ /* 0x000fca00078e0204 */
[----:B----4-:R-:W-:-:S04]  /*0f90*/  SHF.R.U32.HI R14, RZ, UR14, R4 ;  /* 0x0000000eff0e7c19 */ /* 0x010fc80008011604 */
[----:B------:R-:W-:-:S05]  /*0fa0*/  IADD3 R14, PT, PT, -R14, RZ, RZ ;  /* 0x000000ff0e0e7210 */ /* 0x000fca0007ffe1ff */
[----:B------:R-:W-:-:S04]  /*0fb0*/  IMAD R14, R8, R14, R19 ;  /* 0x0000000e080e7224 */ /* 0x000fc800078e0213 */
[----:B--2---:R-:W-:-:S04]  /*0fc0*/  IMAD.HI.U32 R5, R14, R3, RZ ;  /* 0x000000030e057227 */ /* 0x004fc800078e00ff */
[----:B------:R-:W-:-:S05]  /*0fd0*/  IMAD.IADD R4, R14, 0x1, -R5 ;  /* 0x000000010e047824 */ /* 0x000fca00078e0a05 */
[----:B------:R-:W-:-:S04]  /*0fe0*/  SHF.R.U32.HI R4, RZ, UR11, R4 ;  /* 0x0000000bff047c19 */ /* 0x000fc80008011604 */
[----:B------:R-:W-:-:S04]  /*0ff0*/  IADD3 R5, PT, PT, R5, R4, RZ ;  /* 0x0000000405057210 */ /* 0x000fc80007ffe0ff */
[----:B------:R-:W-:-:S05]  /*1000*/  SHF.R.U32.HI R5, RZ, UR10, R5 ;  /* 0x0000000aff057c19 */ /* 0x000fca0008011605 */
[----:B------:R-:W-:-:S04]  /*1010*/  IMAD.HI.U32 R7, R5, R12, RZ ;  /* 0x0000000c05077227 */ /* 0x000fc800078e00ff */
[----:B------:R-:W-:-:S05]  /*1020*/  IMAD.IADD R4, R5, 0x1, -R7 ;  /* 0x0000000105047824 */ /* 0x000fca00078e0a07 */
[----:B------:R-:W-:-:S04]  /*1030*/  SHF.R.U32.HI R4, RZ, UR9, R4 ;  /* 0x00000009ff047c19 */ /* 0x000fc80008011604 */
[----:B------:R-:W-:-:S04]  /*1040*/  IADD3 R4, PT, PT, R7, R4, RZ ;  /* 0x0000000407047210 */ /* 0x000fc80007ffe0ff */
[----:B------:R-:W-:-:S05]  /*1050*/  SHF.R.U32.HI R4, RZ, UR8, R4 ;  /* 0x00000008ff047c19 */ /* 0x000fca0008011604 */
[----:B------:R-:W-:-:S04]  /*1060*/  IMAD.MOV R4, RZ, RZ, -R4 ;  /* 0x000000ffff047224 */ /* 0x000fc800078e0a04 */
[----:B-1----:R-:W-:Y:S01]  /*1070*/  IMAD R4, R11, R4, R5 ;  /* 0x000000040b047224 */ /* 0x002fe200078e0205 */
[----:B------:R-:W-:-:S03]  /*1080*/  IADD3 R5, PT, PT, -R5, RZ, RZ ;  /* 0x000000ff05057210 */ /* 0x000fc60007ffe1ff */
[----:B------:R-:W-:Y:S02]  /*1090*/  IMAD.IADD R4, R4, 0x1, R4 ;  /* 0x0000000104047824 */ /* 0x000fe400078e0204 */
[----:B------:R-:W-:-:S03]  /*10a0*/  IMAD R5, R2, R5, R14 ;  /* 0x0000000502057224 */ /* 0x000fc600078e020e */
[----:B------:R-:W-:Y:S01]  /*10b0*/  LOP3.LUT R4, R4, UR4, RZ, 0xfc, !PT ;  /* 0x0000000404047c12 */ /* 0x000fe2000f8efcff */
[----:B------:R-:W-:Y:S06]  /*10c0*/  @!P0 BRA `(.L_x_21) ;  /* 0xfffffff800fc8947 */ /* 0x000fec000383ffff */
.L_x_16:
[----:B------:R-:W3:Y:S01]  /*10d0*/  S2UR UR16, SR_CgaCtaId ;  /* 0x00000000001079c3 */ /* 0x000ee20000008800 */
[----:B------:R-:W-:Y:S01]  /*10e0*/  UMOV UR4, 0x400 ;  /* 0x0000040000047882 */ /* 0x000fe20000000000 */
[----:B------:R-:W-:Y:S01]  /*10f0*/  IMAD.U32 R6, R0, -0x80000000, RZ ;  /* 0x8000000000067824 */ /* 0x000fe200078e00ff */
[C---:B------:R-:W-:Y:S01]  /*1100*/  ISETP.NE.AND P0, PT, R10.reuse, 0x1, PT ;  /* 0x000000010a00780c */ /* 0x040fe20003f05270 */
[----:B------:R-:W-:-:S05]  /*1110*/  VIADD R3, R10, 0x2 ;  /* 0x000000020a037836 */ /* 0x000fca0000000000 */
[----:B------:R-:W-:Y:S01]  /*1120*/  SEL R3, R3, 0x1, P0 ;  /* 0x0000000103037807 */ /* 0x000fe20000000000 */
[----:B---3--:R-:W-:-:S06]  /*1130*/  ULEA UR4, UR16, UR4, 0x18 ;  /* 0x0000000410047291 */ /* 0x008fcc000f8ec0ff */
[----:B--2---:R-:W-:-:S04]  /*1140*/  LEA R2, R10, UR4, 0x3 ;  /* 0x000000040a027c11 */ /* 0x004fc8000f8e18ff */
[----:B------:R-:W2:Y:S02]  /*1150*/  SYNCS.PHASECHK.TRANS64.TRYWAIT P1, [R2+URZ+0x50], R6 ;  /* 0x00005006020075a7 */ /* 0x000ea400080211ff */
[----:B--2---:R-:W-:Y:S05]  /*1160*/  @!P1 BRA `(.L_x_22) ;  /* 0x0000003800389947 */ /* 0x004fea0003800000 */
.L_x_72:
[----:B------:R-:W-:Y:S02]  /*1170*/  ELECT P2, URZ, PT ;  /* 0x0000000000ff782f */ /* 0x000fe40003840000 */
[C---:B------:R-:W-:Y:S01]  /*1180*/  ISETP.NE.AND P0, PT, R3.reuse, 0x2, PT ;  /* 0x000000020300780c */ /* 0x040fe20003f05270 */
[----:B--2---:R-:W-:Y:S02]  /*1190*/  IMAD.MOV.U32 R7, RZ, RZ, RZ ;  /* 0x000000ffff077224 */ /* 0x004fe400078e00ff */
[----:B------:R-:W-:Y:S01]  /*11a0*/  IMAD.MOV.U32 R11, RZ, RZ, 0x1 ;  /* 0x00000001ff0b7424 */ /* 0x000fe200078e00ff */
[----:B------:R-:W-:Y:S02]  /*11b0*/  ISETP.EQ.XOR P1, PT, R10, 0x1, !P0 ;  /* 0x000000010a00780c */ /* 0x000fe40004722a70 */
[----:B------:R-:W-:Y:S02]  /*11c0*/  SEL R3, R3, RZ, P0 ;  /* 0x000000ff03037207 */ /* 0x000fe40000000000 */
[----:B------:R-:W-:-:S02]  /*11d0*/  SEL R9, RZ, 0x1, !P1 ;  /* 0x00000001ff097807 */ /* 0x000fc40004800000 */
[----:B------:R-:W-:Y:S02]  /*11e0*/  LEA R3, R3, UR4, 0x3 ;  /* 0x0000000403037c11 */ /* 0x000fe4000f8e18ff */
[----:B------:R-:W-:Y:S01]  /*11f0*/  @P2 LEA R10, R10, UR4, 0x4 ;  /* 0x000000040a0a2c11 */ /* 0x000fe2000f8e20ff */
[----:B------:R-:W-:Y:S01]  /*1200*/  @P2 IMAD.MOV.U32 R6, RZ, RZ, -0x1 ;  /* 0xffffffffff062424 */ /* 0x000fe200078e00ff */
[----:B------:R-:W-:-:S04]  /*1210*/  LOP3.LUT R9, R0, R9, RZ, 0x3c, !PT ;  /* 0x0000000900097212 */ /* 0x000fc800078e3cff */
[----:B------:R2:W-:Y:S01]  /*1220*/  @P2 STS.128 [R10+0x2dc10], R4 ;  /* 0x02dc10040a002388 */ /* 0x0005e20000000c00 */
[----:B------:R-:W-:Y:S01]  /*1230*/  IMAD.U32 R8, R9, -0x80000000, RZ ;  /* 0x8000000009087824 */ /* 0x000fe200078e00ff */
[----:B------:R3:W-:Y:S06]  /*1240*/  MEMBAR.ALL.CTA ;  /* 0x0000000000007992 */ /* 0x0007ec0000008000 */
[----:B---3--:R-:W3:Y:S02]  /*1250*/  FENCE.VIEW.ASYNC.S ;  /* 0x00000000000073c6 */ /* 0x008ee40000000000 */
[----:B---3--:R-:W-:Y:S06]  /*1260*/  BAR.SYNC.DEFER_BLOCKING 0x4, 0x20 ;  /* 0x0100800000007b1d */ /* 0x008fec0000010000 */
[----:B------:R2:W-:Y:S01]  /*1270*/  SYNCS.ARRIVE.TRANS64.ART0 RZ, [R2+URZ+0x40], R11 ;  /* 0x0000400b02ff79a7 */ /* 0x0005e200085000ff */
[----:B------:R-:W3:Y:S02]  /*1280*/  SYNCS.PHASECHK.TRANS64.TRYWAIT P0, [R3+URZ+0x50], R8 ;  /* 0x00005008030075a7 */ /* 0x000ee400080011ff */
[----:B--23--:R-:W-:Y:S05]  /*1290*/  @!P0 BRA `(.L_x_23) ;  /* 0x0000003800048947 */ /* 0x00cfea0003800000 */
.L_x_15:
[----:B------:R-:W-:-:S13]  /*12a0*/  ISETP.NE.AND P0, PT, R121, 0x5, PT ;  /* 0x000000057900780c */ /* 0x000fda0003f05270 */
[----:B------:R-:W-:Y:S05]  /*12b0*/  @P0 BRA `(.L_x_24) ;  /* 0x0000000400f80947 */ /* 0x000fea0003800000 */
[----:B------:R-:W-:Y:S02]  /*12c0*/  UMOV UR6, 0x400 ;  /* 0x0000040000067882 */ /* 0x000fe40000000000 */
[----:B------:R-:W-:-:S09]  /*12d0*/  ULEA UR6, UR16, UR6, 0x18 ;  /* 0x0000000610067291 */ /* 0x000fd2000f8ec0ff */
[----:B------:R-:W3:Y:S02]  /*12e0*/  SYNCS.PHASECHK.TRANS64.TRYWAIT P0, [UR6+0x40], RZ ;  /* 0x000040ffff0075a7 */ /* 0x000ee40008001106 */
[----:B---3--:R-:W-:Y:S05]  /*12f0*/  @!P0 BRA `(.L_x_25) ;  /* 0x0000003800048947 */ /* 0x008fea0003800000 */
.L_x_75:
[----:B------:R-:W4:Y:S01]  /*1300*/  LDS.128 R4, [UR6+0x2dc10] ;  /* 0x02dc1006ff047984 */ /* 0x000f220008000c00 */
[----:B---3--:R-:W-:Y:S01]  /*1310*/  HFMA2 R0, -RZ, RZ, 0, 5.9604644775390625e-08 ;  /* 0x00000001ff007431 */ /* 0x008fe200000001ff */
[----:B------:R-:W-:Y:S01]  /*1320*/  UMOV UR14, 0x1 ;  /* 0x00000001000e7882 */ /* 0x000fe20000000000 */
[----:B------:R-:W-:Y:S01]  /*1330*/  UMOV UR4, URZ ;  /* 0x000000ff00047c82 */ /* 0x000fe20008000000 */
[----:B------:R3:W-:Y:S06]  /*1340*/  MEMBAR.ALL.CTA ;  /* 0x0000000000007992 */ /* 0x0007ec0000008000 */
[----:B---3--:R-:W3:Y:S02]  /*1350*/  FENCE.VIEW.ASYNC.S ;  /* 0x00000000000073c6 */ /* 0x008ee40000000000 */
[----:B---3--:R3:W-:Y:S01]  /*1360*/  SYNCS.ARRIVE.TRANS64.ART0 RZ, [UR6+0x50], R0 ;  /* 0x00005000ffff79a7 */ /* 0x0087e20008500006 */
[----:B----4-:R-:W-:-:S13]  /*1370*/  ISETP.NE.AND P0, PT, R7, 0x1, PT ;  /* 0x000000010700780c */ /* 0x010fda0003f05270 */
[----:B---3--:R-:W-:Y:S05]  /*1380*/  @P0 BRA `(.L_x_26) ;  /* 0x0000000400840947 */ /* 0x008fea0003800000 */
[----:B------:R-:W3:Y:S01]  /*1390*/  LDCU.64 UR4, c[0x0][0x348] ;  /* 0x00006900ff0477ac */ /* 0x000ee20008000a00 */
[----:B------:R-:W-:Y:S01]  /*13a0*/  R2UR UR12, R5 ;  /* 0x00000000050c72ca */ /* 0x000fe200000e0000 */
[----:B------:R-:W-:Y:S01]  /*13b0*/  IMAD.MOV.U32 R8, RZ, RZ, 0x1 ;  /* 0x00000001ff087424 */ /* 0x000fe200078e00ff */
[----:B------:R-:W-:Y:S01]  /*13c0*/  R2UR UR20, R4 ;  /* 0x00000000041472ca */ /* 0x000fe200000e0000 */
[----:B------:R-:W-:Y:S01]  /*13d0*/  IMAD.MOV.U32 R2, RZ, RZ, RZ ;  /* 0x000000ffff027224 */ /* 0x000fe200078e00ff */
[----:B------:R-:W-:Y:S01]  /*13e0*/  R2UR UR28, R6 ;  /* 0x00000000061c72ca */ /* 0x000fe200000e0000 */
[----:B------:R-:W-:Y:S01]  /*13f0*/  UMOV UR14, 0x1 ;  /* 0x00000001000e7882 */ /* 0x000fe20000000000 */
[----:B------:R-:W-:Y:S01]  /*1400*/  UMOV UR18, URZ ;  /* 0x000000ff00127c82 */ /* 0x000fe20008000000 */
[----:B------:R-:W-:Y:S01]  /*1410*/  UMOV UR10, URZ ;  /* 0x000000ff000a7c82 */ /* 0x000fe20008000000 */
[----:B---3--:R-:W-:Y:S02]  /*1420*/  UIADD3 UR38, UP3, UPT, UR4, 0x40, URZ ;  /* 0x0000004004267890 */ /* 0x008fe4000ff7e0ff */
[----:B------:R-:W-:-:S02]  /*1430*/  UIADD3 UR36, UP2, UPT, UR4, 0xc0, URZ ;  /* 0x000000c004247890 */ /* 0x000fc4000ff5e0ff */
[----:B------:R-:W-:Y:S02]  /*1440*/  UIADD3 UR30, UP1, UPT, UR4, 0x140, URZ ;  /* 0x00000140041e7890 */ /* 0x000fe4000ff3e0ff */
[----:B------:R-:W-:Y:S02]  /*1450*/  UIADD3 UR22, UP0, UPT, UR4, 0x1c0, URZ ;  /* 0x000001c004167890 */ /* 0x000fe4000ff1e0ff */
[----:B------:R-:W-:Y:S02]  /*1460*/  UIADD3.X UR39, UPT, UPT, URZ, UR5, URZ, UP3, !UPT ;  /* 0x00000005ff277290 */ /* 0x000fe40009ffe4ff */
[----:B------:R-:W-:Y:S02]  /*1470*/  UIADD3.X UR37, UPT, UPT, URZ, UR5, URZ, UP2, !UPT ;  /* 0x00000005ff257290 */ /* 0x000fe400097fe4ff */
[----:B------:R-:W-:Y:S02]  /*1480*/  UIADD3.X UR31, UPT, UPT, URZ, UR5, URZ, UP1, !UPT ;  /* 0x00000005ff1f7290 */ /* 0x000fe40008ffe4ff */
[----:B------:R-:W-:Y:S01]  /*1490*/  UIADD3.X UR23, UPT, UPT, URZ, UR5, URZ, UP0, !UPT ;  /* 0x00000005ff177290 */ /* 0x000fe200087fe4ff */
[----:B------:R-:W-:-:S11]  /*14a0*/  UMOV UR4, URZ ;  /* 0x000000ff00047c82 */ /* 0x000fd60008000000 */
.L_x_31:
[----:B------:R-:W-:Y:S01]  /*14b0*/  USHF.L.U32 UR5, UR14, 0x1f, URZ ;  /* 0x0000001f0e057899 */ /* 0x000fe200080006ff */
[----:B------:R-:W-:Y:S01]  /*14c0*/  HFMA2 R4, -RZ, RZ, 0, -128 ;  /* 0x0000d800ff047431 */ /* 0x000fe200000001ff */
[----:B------:R-:W-:Y:S02]  /*14d0*/  ULEA UR7, UR4, UR6, 0x3 ;  /* 0x0000000604077291 */ /* 0x000fe4000f8e18ff */
[----:B------:R-:W-:Y:S02]  /*14e0*/  ULEA UR27, UR12, UR53, 0x1 ;  /* 0x000000350c1b7291 */ /* 0x000fe4000f8e08ff */
[----:B--2---:R-:W-:Y:S01]  /*14f0*/  MOV R3, UR5 ;  /* 0x0000000500037c02 */ /* 0x004fe20008000f00 */
[----:B------:R-:W-:Y:S02]  /*1500*/  USHF.L.U32 UR35, UR20, 0x7, URZ ;  /* 0x0000000714237899 */ /* 0x000fe400080006ff */
[----:B------:R-:W-:Y:S02]  /*1510*/  UIADD3 UR12, UPT, UPT, UR53, UR12, UR12 ;  /* 0x0000000c350c7290 */ /* 0x000fe4000fffe00c */
[----:B------:R2:W3:Y:S01]  /*1520*/  SYNCS.PHASECHK.TRANS64.TRYWAIT P2, [UR7+0x18], R3 ;  /* 0x00001803ff0075a7 */ /* 0x0004e20008041107 */
[----:B------:R-:W-:Y:S01]  /*1530*/  USHF.L.U32 UR27, UR27, 0x7, URZ ;  /* 0x000000071b1b7899 */ /* 0x000fe200080006ff */
[----:B------:R-:W-:-:S11]  /*1540*/  UMOV UR7, URZ ;  /* 0x000000ff00077c82 */ /* 0x000fd60008000000 */
.L_x_29:
[----:B----4-:R-:W-:Y:S02]  /*1550*/  USHF.L.U32 UR11, UR4, 0x10, URZ ;  /* 0x00000010040b7899 */ /* 0x010fe400080006ff */
[----:B------:R-:W-:Y:S02]  /*1560*/  UIADD3 UR5, UPT, UPT, UR4, 0x1, URZ ;  /* 0x0000000104057890 */ /* 0x000fe4000fffe0ff */
[----:B------:R-:W-:Y:S02]  /*1570*/  USHF.L.U32 UR8, UR4, 0xf, URZ ;  /* 0x0000000f04087899 */ /* 0x000fe400080006ff */
[----:B------:R-:W-:Y:S02]  /*1580*/  ULEA UR9, UR4, UR53, 0x1 ;  /* 0x0000003504097291 */ /* 0x000fe4000f8e08ff */
[----:B------:R-:W-:Y:S02]  /*1590*/  USHF.L.U32 UR34, UR7, 0x8, URZ ;  /* 0x0000000807227899 */ /* 0x000fe400080006ff */
[----:B------:R-:W-:-:S02]  /*15a0*/  ULEA UR33, UR4, UR6, 0x3 ;  /* 0x0000000604217291 */ /* 0x000fc4000f8e18ff */
[----:B------:R-:W-:Y:S02]  /*15b0*/  USHF.R.S32.HI UR11, URZ, 0x1, UR11 ;  /* 0x00000001ff0b7899 */ /* 0x000fe4000801140b */
[----:B------:R-:W-:Y:S02]  /*15c0*/  UISETP.NE.AND UP0, UPT, UR5, 0x3, UPT ;  /* 0x000000030500788c */ /* 0x000fe4000bf05270 */
[----:B------:R-:W-:Y:S02]  /*15d0*/  ULEA UR16, UR4, UR6, 0xb ;  /* 0x0000000604107291 */ /* 0x000fe4000f8e58ff */
[----:B------:R-:W-:Y:S02]  /*15e0*/  ULEA.HI.SX32 UR8, UR8, UR6, 0x1f ;  /* 0x0000000608087291 */ /* 0x000fe4000f8ffaff */
[----:B------:R-:W-:Y:S02]  /*15f0*/  ULEA UR24, UR53, UR11, 0xe ;  /* 0x0000000b35187291 */ /* 0x000fe4000f8e70ff */
[----:B------:R-:W-:-:S02]  /*1600*/  ULEA UR15, UR9, UR6, 0xb ;  /* 0x00000006090f7291 */ /* 0x000fc4000f8e58ff */
[----:B------:R-:W-:Y:S02]  /*1610*/  USEL UR4, UR5, URZ, UP0 ;  /* 0x000000ff05047287 */ /* 0x000fe40008000000 */
[----:B------:R-:W-:Y:S01]  /*1620*/  USEL UR11, URZ, 0x1, UP0 ;  /* 0x00000001ff0b7887 */ /* 0x000fe20008000000 */
[----:B------:R-:W-:Y:S01]  /*1630*/  UMOV UR21, 0x30000 ;  /* 0x0003000000157882 */ /* 0x000fe20000000000 */
[----:B------:R-:W-:Y:S02]  /*1640*/  USHF.L.U32 UR19, UR7, 0x2, URZ ;  /* 0x0000000207137899 */ /* 0x000fe400080006ff */
[----:B------:R-:W-:Y:S02]  /*1650*/  UIADD3 UR16, UPT, UPT, UR16, 0x29400, URZ ;  /* 0x0002940010107890 */ /* 0x000fe4000fffe0ff */
[----:B------:R-:W-:Y:S02]  /*1660*/  UIADD3 UR32, UPT, UPT, UR8, 0x5400, URZ ;  /* 0x0000540008207890 */ /* 0x000fe4000fffe0ff */
[----:B------:R-:W-:Y:S01]  /*1670*/  UISETP.GT.U32.AND UP0, UPT, UR7, 0xe, UPT ;  /* 0x0000000e0700788c */ /* 0x000fe2000bf04070 */
[----:B------:R-:W-:Y:S01]  /*1680*/  UMOV UR13, UR28 ;  /* 0x0000001c000d7c82 */ /* 0x000fe20008000000 */
[----:B------:R-:W-:Y:S01]  /*1690*/  UMOV UR25, UR33 ;  /* 0x0000002100197c82 */ /* 0x000fe20008000000 */
[----:B------:R-:W-:Y:S01]  /*16a0*/  UMOV UR26, UR34 ;  /* 0x00000022001a7c82 */ /* 0x000fe20008000000 */
[----:B------:R-:W-:Y:S01]  /*16b0*/  UMOV UR17, UR33 ;  /* 0x0000002100117c82 */ /* 0x000fe20008000000 */
[----:B------:R-:W-:Y:S01]  /*16c0*/  UMOV UR9, UR33 ;  /* 0x0000002100097c82 */ /* 0x000fe20008000000 */
[----:B--23--:R-:W-:Y:S05]  /*16d0*/  @P2 BRA `(.L_x_27) ;  /* 0x0000000000102947 */ /* 0x00cfea0003800000 */
[----:B------:R-:W-:-:S06]  /*16e0*/  USHF.L.U32 UR5, UR14, 0x1f, URZ ;  /* 0x0000001f0e057899 */ /* 0x000fcc00080006ff */
[----:B--2---:R-:W-:-:S04]  /*16f0*/  MOV R3, UR5 ;  /* 0x0000000500037c02 */ /* 0x004fc80008000f00 */
[----:B------:R-:W2:Y:S02]  /*1700*/  SYNCS.PHASECHK.TRANS64.TRYWAIT P0, [UR33+0x18], R3 ;  /* 0x00001803ff0075a7 */ /* 0x000ea40008001121 */
[----:B--2---:R-:W-:Y:S05]  /*1710*/  @!P0 BRA `(.L_x_28) ;  /* 0x0000003400148947 */ /* 0x004fea0003800000 */
.L_x_27:
[----:B------:R-:W-:Y:S02]  /*1720*/  ELECT P1, URZ, PT ;  /* 0x0000000000ff782f */ /* 0x000fe40003820000 */
[----:B------:R-:W-:Y:S01]  /*1730*/  PLOP3.LUT P0, PT, PT, PT, UP0, 0x80, 0x8 ;  /* 0x000000000008781c */ /* 0x000fe20003f0f008 */
[----:B------:R-:W-:Y:S01]  /*1740*/  UIADD3 UR24, UPT, UPT, UR6, UR24, URZ ;  /* 0x0000001806187290 */ /* 0x000fe2000fffe0ff */
[----:B------:R-:W-:Y:S01]  /*1750*/  PLOP3.LUT P2, PT, PT, PT, PT, 0x80, 0x8 ;  /* 0x000000000008781c */ /* 0x000fe20003f4f070 */
[----:B------:R-:W-:Y:S02]  /*1760*/  ULOP3.LUT UR14, UR14, UR11, URZ, 0x3c, !UPT ;  /* 0x0000000b0e0e7292 */ /* 0x000fe4000f8e3cff */
[----:B------:R-:W-:Y:S02]  /*1770*/  UIADD3 UR24, UPT, UPT, UR24, 0x11400, URZ ;  /* 0x0001140018187890 */ /* 0x000fe4000fffe0ff */
[----:B------:R-:W-:Y:S02]  /*1780*/  UIADD3 UR8, UPT, UPT, UR15, 0x2ac00, URZ ;  /* 0x0002ac000f087890 */ /* 0x000fe4000fffe0ff */
[----:B------:R-:W-:-:S02]  /*1790*/  @!UP0 USHF.L.U32 UR5, UR14, 0x1f, URZ ;  /* 0x0000001f0e058899 */ /* 0x000fc400080006ff */
[----:B------:R-:W-:Y:S01]  /*17a0*/  @!UP0 ULEA UR15, UR4, UR6, 0x3 ;  /* 0x00000006040f8291 */ /* 0x000fe2000f8e18ff */
[----:B------:R4:W-:Y:S01]  /*17b0*/  @P1 SYNCS.ARRIVE.TRANS64 RZ, [UR33], R4 ;  /* 0x00000004ffff19a7 */ /* 0x0009e20008000021 */
[----:B------:R4:W-:Y:S01]  /*17c0*/  UTMALDG.2D [UR32], [UR38], desc[URZ] ;  /* 0x0000ff20260075b4 */ /* 0x0009e20008009000 */
[----:B------:R-:W-:Y:S01]  /*17d0*/  UMOV UR11, UR19 ;  /* 0x00000013000b7c82 */ /* 0x000fe20008000000 */
[----:B--2---:R-:W-:Y:S01]  /*17e0*/  IMAD.U32 R3, RZ, RZ, UR5 ;  /* 0x00000005ff037e24 */ /* 0x004fe2000f8e00ff */
[----:B------:R-:W-:-:S04]  /*17f0*/  UIADD3 UR5, UPT, UPT, UR7, 0x1, URZ ;  /* 0x0000000107057890 */ /* 0x000fc8000fffe0ff */
[----:B------:R-:W-:Y:S01]  /*1800*/  UISETP.NE.AND UP0, UPT, UR5, 0x10, UPT ;  /* 0x000000100500788c */ /* 0x000fe2000bf05270 */
[----:B------:R4:W-:Y:S02]  /*1810*/  UTMALDG.3D.MULTICAST [UR24], [UR36], UR21, desc[URZ] ;  /* 0x0000ff18240073b4 */ /* 0x0009e40008011815 */
[----:B------:R-:W-:Y:S01]  /*1820*/  UMOV UR7, UR5 ;  /* 0x0000000500077c82 */ /* 0x000fe20008000000 */
[----:B------:R4:W-:Y:S01]  /*1830*/  UTMALDG.3D [UR16], [UR30], desc[URZ] ;  /* 0x0000ff101e0075b4 */ /* 0x0009e20008011000 */
[----:B------:R4:W-:Y:S01]  /*1840*/  UTMALDG.4D.MULTICAST [UR8], [UR22], UR21, desc[URZ] ;  /* 0x0000ff08160073b4 */ /* 0x0009e20008019815 */
[----:B------:R4:W2:Y:S03]  /*1850*/  @!P0 SYNCS.PHASECHK.TRANS64.TRYWAIT P2, [UR15+0x18], R3 ;  /* 0x00001803ff0085a7 */ /* 0x0008a6000804110f */
[----:B------:R-:W-:Y:S05]  /*1860*/  BRA.U UP0, `(.L_x_29) ;  /* 0xfffffffd00387547 */ /* 0x000fea000b83ffff */
[----:B----4-:R-:W-:Y:S02]  /*1870*/  LEA R3, R8, UR6, 0x3 ;  /* 0x0000000608037c11 */ /* 0x010fe4000f8e18ff */
[----:B------:R-:W-:-:S04]  /*1880*/  SHF.L.U32 R4, R2, 0x1f, RZ ;  /* 0x0000001f02047819 */ /* 0x000fc800000006ff */
[----:B------:R-:W3:Y:S02]  /*1890*/  SYNCS.PHASECHK.TRANS64.TRYWAIT P0, [R3+URZ+0x40], R4 ;  /* 0x00004004030075a7 */ /* 0x000ee400080011ff */
[----:B---3--:R-:W-:Y:S05]  /*18a0*/  @!P0 BRA `(.L_x_30) ;  /* 0x0000003000d08947 */ /* 0x008fea0003800000 */
.L_x_78:
[C---:B------:R-:W-:Y:S01]  /*18b0*/  LEA R4, R8.reuse, UR6, 0x4 ;  /* 0x0000000608047c11 */ /* 0x040fe2000f8e20ff */
[----:B------:R-:W-:-:S05]  /*18c0*/  VIADD R8, R8, 0x1 ;  /* 0x0000000108087836 */ /* 0x000fca0000000000 */
[----:B---3--:R-:W3:Y:S01]  /*18d0*/  LDS.128 R4, [R4+0x2dc10] ;  /* 0x02dc100004047984 */ /* 0x008ee20000000c00 */
[C---:B------:R-:W-:Y:S01]  /*18e0*/  ISETP.NE.AND P1, PT, R8.reuse, 0x2, PT ;  /* 0x000000020800780c */ /* 0x040fe20003f25270 */
[----:B------:R4:W-:Y:S06]  /*18f0*/  MEMBAR.ALL.CTA ;  /* 0x0000000000007992 */ /* 0x0009ec0000008000 */
[----:B----4-:R-:W4:Y:S01]  /*1900*/  FENCE.VIEW.ASYNC.S ;  /* 0x00000000000073c6 */ /* 0x010f220000000000 */
[----:B------:R-:W-:Y:S01]  /*1910*/  SEL R8, R8, RZ, P1 ;  /* 0x000000ff08087207 */ /* 0x000fe20000800000 */
[----:B----4-:R4:W-:Y:S01]  /*1920*/  SYNCS.ARRIVE.TRANS64.ART0 RZ, [R3+URZ+0x50], R0 ;  /* 0x0000500003ff79a7 */ /* 0x0109e200085000ff */
[----:B---3--:R-:W-:-:S02]  /*1930*/  ISETP.NE.AND P0, PT, R7, 0x1, PT ;  /* 0x000000010700780c */ /* 0x008fc40003f05270 */
[----:B------:R-:W-:Y:S02]  /*1940*/  R2UR UR12, R5 ;  /* 0x00000000050c72ca */ /* 0x000fe400000e0000 */
[----:B------:R-:W-:Y:S02]  /*1950*/  R2UR UR20, R4 ;  /* 0x00000000041472ca */ /* 0x000fe400000e0000 */
[----:B------:R-:W-:Y:S02]  /*1960*/  R2UR UR28, R6 ;  /* 0x00000000061c72ca */ /* 0x000fe400000e0000 */
[----:B----4-:R-:W-:-:S04]  /*1970*/  SEL R3, RZ, 0x1, P1 ;  /* 0x00000001ff037807 */ /* 0x010fc80000800000 */
[----:B------:R-:W-:Y:S01]  /*1980*/  LOP3.LUT R2, R2, R3, RZ, 0x3c, !PT ;  /* 0x0000000302027212 */ /* 0x000fe200078e3cff */
[----:B------:R-:W-:Y:S08]  /*1990*/  @!P0 BRA `(.L_x_31) ;  /* 0xfffffff800c48947 */ /* 0x000ff0000383ffff */
.L_x_26:
[----:B------:R-:W-:Y:S02]  /*19a0*/  UISETP.NE.AND UP0, UPT, UR4, 0x2, UPT ;  /* 0x000000020400788c */ /* 0x000fe4000bf05270 */
[----:B------:R-:W-:-:S04]  /*19b0*/  UIADD3 UR5, UPT, UPT, UR4, 0x2, URZ ;  /* 0x0000000204057890 */ /* 0x000fc8000fffe0ff */
[----:B------:R-:W-:-:S04]  /*19c0*/  USEL UR5, UR5, 0x1, UP0 ;  /* 0x0000000105057887 */ /* 0x000fc80008000000 */
[----:B------:R-:W-:-:S04]  /*19d0*/  UISETP.NE.AND UP0, UPT, UR5, 0x3, UPT ;  /* 0x000000030500788c */ /* 0x000fc8000bf05270 */
[----:B------:R-:W-:Y:S02]  /*19e0*/  UISETP.EQ.XOR UP1, UPT, UR4, 0x2, !UP0 ;  /* 0x000000020400788c */ /* 0x000fe4000c722a70 */
[----:B------:R-:W-:Y:S02]  /*19f0*/  USEL UR5, UR5, URZ, UP0 ;  /* 0x000000ff05057287 */ /* 0x000fe40008000000 */
[----:B------:R-:W-:Y:S02]  /*1a00*/  USEL UR4, URZ, 0x1, !UP1 ;  /* 0x00000001ff047887 */ /* 0x000fe4000c800000 */
[----:B------:R-:W-:Y:S02]  /*1a10*/  ULEA UR6, UR5, UR6, 0x3 ;  /* 0x0000000605067291 */ /* 0x000fe4000f8e18ff */
[----:B------:R-:W-:-:S04]  /*1a20*/  ULOP3.LUT UR14, UR14, UR4, URZ, 0x3c, !UPT ;  /* 0x000000040e0e7292 */ /* 0x000fc8000f8e3cff */
[----:B------:R-:W-:-:S06]  /*1a30*/  USHF.L.U32 UR14, UR14, 0x1f, URZ ;  /* 0x0000001f0e0e7899 */ /* 0x000fcc00080006ff */
[----:B------:R-:W-:-:S04]  /*1a40*/  MOV R0, UR14 ;  /* 0x0000000e00007c02 */ /* 0x000fc80008000f00 */
[----:B------:R-:W3:Y:S02]  /*1a50*/  SYNCS.PHASECHK.TRANS64.TRYWAIT P0, [UR6+0x18], R0 ;  /* 0x00001800ff0075a7 */ /* 0x000ee40008001106 */
[----:B---3--:R-:W-:Y:S05]  /*1a60*/  @!P0 BRA `(.L_x_32) ;  /* 0x0000003000788947 */ /* 0x008fea0003800000 */
.L_x_80:
[----:B------:R-:W-:-:S13]  /*1a70*/  ELECT P0, URZ, PT ;  /* 0x0000000000ff782f */ /* 0x000fda0003800000 */
[----:B--2---:R-:W-:-:S04]  /*1a80*/  @P0 MOV R0, 0xd800 ;  /* 0x0000d80000000802 */ /* 0x004fc80000000f00 */
[----:B------:R3:W-:Y:S03]  /*1a90*/  @P0 SYNCS.ARRIVE.TRANS64 RZ, [UR6], R0 ;  /* 0x00000000ffff09a7 */ /* 0x0007e60008000006 */
.L_x_24:
[----:B------:R-:W-:-:S13]  /*1aa0*/  ISETP.NE.AND P0, PT, R121, 0x4, PT ;  /* 0x000000047900780c */ /* 0x000fda0003f05270 */
[----:B------:R-:W-:Y:S05]  /*1ab0*/  @P0 BRA `(.L_x_33) ;  /* 0x0000000c00200947 */ /* 0x000fea0003800000 */
[----:B------:R-:W4:Y:S08]  /*1ac0*/  S2UR UR45, SR_CgaCtaId ;  /* 0x00000000002d79c3 */ /* 0x000f300000008800 */
[----:B------:R-:W-:Y:S06]  /*1ad0*/  BAR.SYNC.DEFER_BLOCKING 0x3, 0xa0 ;  /* 0x00c2800000007b1d */ /* 0x000fec0000010000 */
[----:B------:R-:W-:-:S02]  /*1ae0*/  UMOV UR4, 0x400 ;  /* 0x0000040000047882 */ /* 0x000fc40000000000 */
[----:B----4-:R-:W-:-:S09]  /*1af0*/  ULEA UR45, UR45, UR4, 0x18 ;  /* 0x000000042d2d7291 */ /* 0x010fd2000f8ec0ff */
[----:B---3--:R-:W3:Y:S01]  /*1b00*/  LDS R0, [UR45+0x68] ;  /* 0x0000682dff007984 */ /* 0x008ee20008000800 */
[----:B------:R-:W4:Y:S02]  /*1b10*/  SYNCS.PHASECHK.TRANS64.TRYWAIT P0, [UR45+0x40], RZ ;  /* 0x000040ffff0075a7 */ /* 0x000f24000800112d */
[----:B---34-:R-:W-:Y:S05]  /*1b20*/  @!P0 BRA `(.L_x_34) ;  /* 0x0000003000688947 */ /* 0x018fea0003800000 */
.L_x_82:
[----:B--2---:R-:W2:Y:S01]  /*1b30*/  LDS R3, [UR45+0x2dc1c] ;  /* 0x02dc1c2dff037984 */ /* 0x004ea20008000800 */
[----:B---3--:R-:W-:Y:S01]  /*1b40*/  IMAD.MOV.U32 R2, RZ, RZ, 0x1 ;  /* 0x00000001ff027424 */ /* 0x008fe200078e00ff */
[----:B------:R-:W-:Y:S01]  /*1b50*/  R2UR UR5, R0 ;  /* 0x00000000000572ca */ /* 0x000fe200000e0000 */
[----:B------:R-:W-:Y:S01]  /*1b60*/  UMOV UR75, 0x1 ;  /* 0x00000001004b7882 */ /* 0x000fe20000000000 */
[----:B------:R3:W-:Y:S06]  /*1b70*/  MEMBAR.ALL.CTA ;  /* 0x0000000000007992 */ /* 0x0007ec0000008000 */
[----:B---3--:R-:W3:Y:S02]  /*1b80*/  FENCE.VIEW.ASYNC.S ;  /* 0x00000000000073c6 */ /* 0x008ee40000000000 */
[----:B---3--:R3:W-:Y:S01]  /*1b90*/  SYNCS.ARRIVE.TRANS64.ART0 RZ, [UR45+0x50], R2 ;  /* 0x00005002ffff79a7 */ /* 0x0087e2000850002d */
[----:B--2---:R-:W-:-:S13]  /*1ba0*/  ISETP.NE.AND P0, PT, R3, 0x1, PT ;  /* 0x000000010300780c */ /* 0x004fda0003f05270 */
[----:B---3--:R-:W-:Y:S05]  /*1bb0*/  @P0 BRA `(.L_x_35) ;  /* 0x0000000800c80947 */ /* 0x008fea0003800000 */
[----:B------:R-:W-:Y:S01]  /*1bc0*/  UIADD3 UR8, UPT, UPT, UR45, 0x2ac00, URZ ;  /* 0x0002ac002d087890 */ /* 0x000fe2000fffe0ff */
[----:B------:R-:W-:Y:S01]  /*1bd0*/  HFMA2 R6, -RZ, RZ, 0, 5.9604644775390625e-08 ;  /* 0x00000001ff067431 */ /* 0x000fe200000001ff */
[----:B------:R-:W-:Y:S01]  /*1be0*/  UIADD3 UR7, UPT, UPT, UR45, 0x29400, URZ ;  /* 0x000294002d077890 */ /* 0x000fe2000fffe0ff */
[----:B------:R-:W-:Y:S01]  /*1bf0*/  MOV R5, RZ ;  /* 0x000000ff00057202 */ /* 0x000fe20000000f00 */
[----:B------:R-:W-:Y:S02]  /*1c00*/  UIADD3 UR4, UPT, UPT, UR45, 0x11400, URZ ;  /* 0x000114002d047890 */ /* 0x000fe4000fffe0ff */
[----:B------:R-:W-:Y:S02]  /*1c10*/  UIADD3 UR68, UPT, UPT, UR5, 0x1d0, URZ ;  /* 0x000001d005447890 */ /* 0x000fe4000fffe0ff */
[----:B------:R-:W-:Y:S02]  /*1c20*/  UIADD3 UR66, UPT, UPT, UR5, 0x1d4, URZ ;  /* 0x000001d405427890 */ /* 0x000fe4000fffe0ff */
[----:B------:R-:W-:-:S02]  /*1c30*/  UIADD3 UR62, UPT, UPT, UR5, 0x1dc, URZ ;  /* 0x000001dc053e7890 */ /* 0x000fc4000fffe0ff */
[----:B------:R-:W-:Y:S02]  /*1c40*/  UIADD3 UR6, UPT, UPT, UR45, 0x5400, URZ ;  /* 0x000054002d067890 */ /* 0x000fe4000fffe0ff */
[----:B------:R-:W-:Y:S02]  /*1c50*/  UIADD3 UR64, UPT, UPT, UR5, 0x1d8, URZ ;  /* 0x000001d805407890 */ /* 0x000fe4000fffe0ff */
[----:B------:R-:W-:Y:S02]  /*1c60*/  USHF.R.U32.HI UR12, URZ, 0x4, UR8 ;  /* 0x00000004ff0c7899 */ /* 0x000fe40008011608 */
[----:B------:R-:W-:Y:S02]  /*1c70*/  USHF.R.U32.HI UR11, URZ, 0x4, UR7 ;  /* 0x00000004ff0b7899 */ /* 0x000fe40008011607 */
[----:B------:R-:W-:Y:S02]  /*1c80*/  USHF.R.U32.HI UR9, URZ, 0x4, UR4 ;  /* 0x00000004ff097899 */ /* 0x000fe40008011604 */
[----:B------:R-:W-:-:S02]  /*1c90*/  UIADD3 UR69, UPT, UPT, UR5, 0x1e0, URZ ;  /* 0x000001e005457890 */ /* 0x000fc4000fffe0ff */
[----:B------:R-:W-:Y:S02]  /*1ca0*/  UIADD3 UR67, UPT, UPT, UR5, 0x1e8, URZ ;  /* 0x000001e805437890 */ /* 0x000fe4000fffe0ff */
[----:B------:R-:W-:Y:S02]  /*1cb0*/  UIADD3 UR63, UPT, UPT, UR5, 0x1f8, URZ ;  /* 0x000001f8053f7890 */ /* 0x000fe4000fffe0ff */
[----:B------:R-:W-:Y:S02]  /*1cc0*/  USHF.R.U32.HI UR8, URZ, 0x1, UR68 ;  /* 0x00000001ff087899 */ /* 0x000fe40008011644 */
[----:B------:R-:W-:Y:S02]  /*1cd0*/  USHF.R.U32.HI UR7, URZ, 0x1, UR66 ;  /* 0x00000001ff077899 */ /* 0x000fe40008011642 */
[----:B------:R-:W-:Y:S02]  /*1ce0*/  USHF.R.U32.HI UR4, URZ, 0x1, UR62 ;  /* 0x00000001ff047899 */ /* 0x000fe4000801163e */
[----:B------:R-:W-:Y:S01]  /*1cf0*/  USHF.R.U32.HI UR10, URZ, 0x4, UR6 ;  /* 0x00000004ff0a7899 */ /* 0x000fe20008011606 */
[----:B------:R-:W-:Y:S01]  /*1d00*/  UMOV UR54, 0x8c02480 ;  /* 0x08c0248000367882 */ /* 0x000fe20000000000 */
[----:B------:R-:W-:-:S02]  /*1d10*/  UIADD3 UR65, UPT, UPT, UR5, 0x1f0, URZ ;  /* 0x000001f005417890 */ /* 0x000fc4000fffe0ff */
[----:B------:R-:W-:Y:S02]  /*1d20*/  USHF.R.U32.HI UR6, URZ, 0x1, UR64 ;  /* 0x00000001ff067899 */ /* 0x000fe40008011640 */
[----:B------:R-:W-:Y:S02]  /*1d30*/  USEL UR13, URZ, 0x4000, UP6 ;  /* 0x00004000ff0d7887 */ /* 0x000fe4000b000000 */
[----:B------:R-:W-:Y:S02]  /*1d40*/  USHF.R.U32.HI UR60, URZ, 0x1a, UR69 ;  /* 0x0000001aff3c7899 */ /* 0x000fe40008011645 */
[----:B------:R-:W-:Y:S02]  /*1d50*/  USHF.R.U32.HI UR58, URZ, 0x1a, UR67 ;  /* 0x0000001aff3a7899 */ /* 0x000fe40008011643 */
[----:B------:R-:W-:Y:S02]  /*1d60*/  USHF.R.U32.HI UR15, URZ, 0x1a, UR63 ;  /* 0x0000001aff0f7899 */ /* 0x000fe4000801163f */
[----:B------:R-:W-:-:S02]  /*1d70*/  USEL UR54, UR54, 0x8c00480, !UP5 ;  /* 0x08c0048036367887 */ /* 0x000fc4000e800000 */
[----:B------:R-:W-:Y:S02]  /*1d80*/  ULOP3.LUT UR8, UR8, 0x60000000, URZ, 0xc0, !UPT ;  /* 0x6000000008087892 */ /* 0x000fe4000f8ec0ff */
[----:B------:R-:W-:Y:S02]  /*1d90*/  ULOP3.LUT UR7, UR7, 0x60000000, URZ, 0xc0, !UPT ;  /* 0x6000000007077892 */ /* 0x000fe4000f8ec0ff */
[----:B------:R-:W-:Y:S02]  /*1da0*/  ULOP3.LUT UR4, UR4, 0x60000000, URZ, 0xc0, !UPT ;  /* 0x6000000004047892 */ /* 0x000fe4000f8ec0ff */
[----:B------:R-:W-:Y:S02]  /*1db0*/  USHF.R.U32.HI UR14, URZ, 0x1a, UR65 ;  /* 0x0000001aff0e7899 */ /* 0x000fe40008011641 */
[----:B------:R-:W-:Y:S02]  /*1dc0*/  ULOP3.LUT UR6, UR6, 0x60000000, URZ, 0xc0, !UPT ;  /* 0x6000000006067892 */ /* 0x000fe4000f8ec0ff */
[----:B------:R-:W-:-:S02]  /*1dd0*/  UIADD3 UR54, UPT, UPT, UR13, UR54, URZ ;  /* 0x000000360d367290 */ /* 0x000fc4000fffe0ff */
[----:B------:R-:W-:Y:S02]  /*1de0*/  ULOP3.LUT UR60, UR8, 0x30, UR60, 0xf8, !UPT ;  /* 0x00000030083c7892 */ /* 0x000fe4000f8ef83c */
[----:B------:R-:W-:Y:S02]  /*1df0*/  ULOP3.LUT UR58, UR7, 0x30, UR58, 0xf8, !UPT ;  /* 0x00000030073a7892 */ /* 0x000fe4000f8ef83a */
[----:B------:R-:W-:Y:S02]  /*1e00*/  ULOP3.LUT UR4, UR4, 0x30, UR15, 0xf8, !UPT ;  /* 0x0000003004047892 */ /* 0x000fe4000f8ef80f */
[----:B------:R-:W-:Y:S02]  /*1e10*/  ULOP3.LUT UR6, UR6, 0x30, UR14, 0xf8, !UPT ;  /* 0x0000003006067892 */ /* 0x000fe4000f8ef80e */
[----:B------:R-:W-:Y:S02]  /*1e20*/  ULOP3.LUT UR74, UR76, 0x3, URZ, 0xfc, !UPT ;  /* 0x000000034c4a7892 */ /* 0x000fe4000f8efcff */
[----:B------:R-:W-:-:S02]  /*1e30*/  ULOP3.LUT UR12, UR12, 0x3fc0, URZ, 0xc0, !UPT ;  /* 0x00003fc00c0c7892 */ /* 0x000fc4000f8ec0ff */
[----:B------:R-:W-:Y:S02]  /*1e40*/  ULOP3.LUT UR11, UR11, 0x3fc0, URZ, 0xc0, !UPT ;  /* 0x00003fc00b0b7892 */ /* 0x000fe4000f8ec0ff */
[----:B------:R-:W-:Y:S02]  /*1e50*/  ULOP3.LUT UR10, UR10, 0x3fc0, URZ, 0xc0, !UPT ;  /* 0x00003fc00a0a7892 */ /* 0x000fe4000f8ec0ff */
[----:B------:R-:W-:Y:S02]  /*1e60*/  ULOP3.LUT UR9, UR9, 0x3fc0, URZ, 0xc0, !UPT ;  /* 0x00003fc009097892 */ /* 0x000fe4000f8ec0ff */
[----:B------:R-:W-:Y:S02]  /*1e70*/  ULOP3.LUT UR61, UR60, UR54, URZ, 0xfc, !UPT ;  /* 0x000000363c3d7292 */ /* 0x000fe4000f8efcff */
[----:B------:R-:W-:Y:S02]  /*1e80*/  ULOP3.LUT UR59, UR58, UR54, URZ, 0xfc, !UPT ;  /* 0x000000363a3b7292 */ /* 0x000fe4000f8efcff */
[----:B------:R-:W-:-:S02]  /*1e90*/  ULOP3.LUT UR57, UR6, UR54, URZ, 0xfc, !UPT ;  /* 0x0000003606397292 */ /* 0x000fc4000f8efcff */
[----:B------:R-:W-:Y:S02]  /*1ea0*/  ULOP3.LUT UR55, UR4, UR54, URZ, 0xfc, !UPT ;  /* 0x0000003604377292 */ /* 0x000fe4000f8efcff */
[----:B------:R-:W-:Y:S02]  /*1eb0*/  UIADD3 UR77, UPT, UPT, UR45, 0x30, URZ ;  /* 0x000000302d4d7890 */ /* 0x000fe4000fffe0ff */
[----:B------:R-:W-:Y:S02]  /*1ec0*/  ULOP3.LUT UR76, UR76, 0xffff, URZ, 0xc0, !UPT ;  /* 0x0000ffff4c4c7892 */ /* 0x000fe4000f8ec0ff */
[----:B------:R-:W-:Y:S02]  /*1ed0*/  ULOP3.LUT UR74, UR74, 0xffff, URZ, 0xc0, !UPT ;  /* 0x0000ffff4a4a7892 */ /* 0x000fe4000f8ec0ff */
[----:B------:R-:W-:Y:S02]  /*1ee0*/  ULOP3.LUT UR70, UR12, 0x10000, URZ, 0xfc, !UPT ;  /* 0x000100000c467892 */ /* 0x000fe4000f8efcff */
[----:B------:R-:W-:-:S02]  /*1ef0*/  ULOP3.LUT UR71, UR11, 0x10000, URZ, 0xfc, !UPT ;  /* 0x000100000b477892 */ /* 0x000fc4000f8efcff */
[----:B------:R-:W-:Y:S02]  /*1f00*/  ULOP3.LUT UR72, UR10, 0x10000, URZ, 0xfc, !UPT ;  /* 0x000100000a487892 */ /* 0x000fe4000f8efcff */
[----:B------:R-:W-:Y:S01]  /*1f10*/  ULOP3.LUT UR73, UR9, 0x10000, URZ, 0xfc, !UPT ;  /* 0x0001000009497892 */ /* 0x000fe2000f8efcff */
[----:B------:R-:W-:Y:S01]  /*1f20*/  UMOV UR4, 0x1 ;  /* 0x0000000100047882 */ /* 0x000fe20000000000 */
[----:B------:R-:W-:Y:S01]  /*1f30*/  UMOV UR15, URZ ;  /* 0x000000ff000f7c82 */ /* 0x000fe20008000000 */
[----:B------:R-:W-:Y:S01]  /*1f40*/  UMOV UR14, URZ ;  /* 0x000000ff000e7c82 */ /* 0x000fe20008000000 */
[----:B------:R-:W-:Y:S01]  /*1f50*/  UMOV UR60, URZ ;  /* 0x000000ff003c7c82 */ /* 0x000fe20008000000 */
[----:B------:R-:W-:Y:S01]  /*1f60*/  UMOV UR58, URZ ;  /* 0x000000ff003a7c82 */ /* 0x000fe20008000000 */
[----:B------:R-:W-:Y:S01]  /*1f70*/  UMOV UR56, URZ ;  /* 0x000000ff00387c82 */ /* 0x000fe20008000000 */
[----:B------:R-:W-:-:S05]  /*1f80*/  UMOV UR54, URZ ;  /* 0x000000ff00367c82 */ /* 0x000fca0008000000 */
.L_x_42:
[----:B------:R-:W-:Y:S02]  /*1f90*/  USHF.L.U32 UR7, UR15, 0x1f, URZ ;  /* 0x0000001f0f077899 */ /* 0x000fe400080006ff */
[----:B------:R-:W-:Y:S02]  /*1fa0*/  ULEA UR8, UR14, UR45, 0x3 ;  /* 0x0000002d0e087291 */ /* 0x000fe4000f8e18ff */
[----:B------:R-:W-:Y:S02]  /*1fb0*/  USHF.L.U32 UR6, UR4, 0x1f, URZ ;  /* 0x0000001f04067899 */ /* 0x000fe400080006ff */
[----:B--2---:R-:W-:Y:S01]  /*1fc0*/  MOV R3, UR7 ;  /* 0x0000000700037c02 */ /* 0x004fe20008000f00 */
[----:B------:R-:W-:Y:S02]  /*1fd0*/  ULOP3.LUT UR75, UR4, 0x1, URZ, 0x3c, !UPT ;  /* 0x00000001044b7892 */ /* 0x000fe4000f8e3cff */
[----:B------:R-:W-:Y:S01]  /*1fe0*/  UPLOP3.LUT UP2, UPT, UPT, UPT, UPT, 0x40, 0x4 ;  /* 0x000000000004789c */ /* 0x000fe20003f4e870 */
[----:B------:R-:W-:Y:S01]  /*1ff0*/  MOV R0, UR6 ;  /* 0x0000000600007c02 */ /* 0x000fe20008000f00 */
[----:B------:R2:W3:Y:S01]  /*2000*/  SYNCS.PHASECHK.TRANS64.TRYWAIT P1, [UR8], R3 ;  /* 0x00000003ff0075a7 */ /* 0x0004e20008021108 */
[----:B------:R-:W-:-:S02]  /*2010*/  UIMAD UR44, UR75, 0xd0, UR5 ;  /* 0x000000d04b2c78a4 */ /* 0x000fc4000f8e0205 */
[----:B------:R-:W4:Y:S02]  /*2020*/  SYNCS.PHASECHK.TRANS64.TRYWAIT P0, [UR45+0x38], R0 ;  /* 0x00003800ff0075a7 */ /* 0x000f24000800112d */
[----:B--234-:R-:W-:Y:S08]  /*2030*/  @P0 BRA `(.L_x_36) ;  /* 0x0000000000080947 */ /* 0x01cff00003800000 */
[----:B------:R-:W2:Y:S02]  /*2040*/  SYNCS.PHASECHK.TRANS64.TRYWAIT P0, [UR45+0x38], R0 ;  /* 0x00003800ff0075a7 */ /* 0x000ea4000800112d */
[----:B--2---:R-:W-:Y:S05]  /*2050*/  @!P0 BRA `(.L_x_37) ;  /* 0x0000002c00348947 */ /* 0x004fea0003800000 */
.L_x_36:
[----:B------:R-:W-:-:S05]  /*2060*/  UMOV UR4, URZ ;  /* 0x000000ff00047c82 */ /* 0x000fca0008000000 */
.L_x_40:
[----:B---3--:R-:W-:Y:S02]  /*2070*/  UIADD3 UR17, UPT, UPT, UR14, 0x1, URZ ;  /* 0x000000010e117890 */ /* 0x008fe4000fffe0ff */
[----:B------:R-:W-:Y:S02]  /*2080*/  UISETP.GT.U32.AND UP0, UPT, UR4, 0xe, UPT ;  /* 0x0000000e0400788c */ /* 0x000fe4000bf04070 */
[----:B------:R-:W-:Y:S02]  /*2090*/  UISETP.NE.AND UP1, UPT, UR17, 0x3, UPT ;  /* 0x000000031100788c */ /* 0x000fe4000bf25270 */
[----:B------:R-:W-:Y:S02]  /*20a0*/  ULEA UR12, UR14, UR71, 0x7 ;  /* 0x000000470e0c7291 */ /* 0x000fe4000f8e38ff */
[----:B------:R-:W-:Y:S01]  /*20b0*/  ULEA UR6, UR14, UR70, 0x8 ;  /* 0x000000460e067291 */ /* 0x000fe2000f8e40ff */
[----:B------:R-:W-:Y:S01]  /*20c0*/  PLOP3.LUT P0, PT, PT, PT, UP0, 0x80, 0x8 ;  /* 0x000000000008781c */ /* 0x000fe20003f0f008 */
[----:B------:R-:W-:Y:S02]  /*20d0*/  ULEA UR10, UR14, UR73, 0xb ;  /* 0x000000490e0a7291 */ /* 0x000fe4000f8e58ff */
[----:B------:R-:W-:Y:S02]  /*20e0*/  ULEA UR8, UR14, UR72, 0xa ;  /* 0x000000480e087291 */ /* 0x000fe4000f8e50ff */
[----:B------:R-:W-:Y:S02]  /*20f0*/  ULEA UR42, UR14, UR45, 0x3 ;  /* 0x0000002d0e2a7291 */ /* 0x000fe4000f8e18ff */
[----:B------:R-:W-:Y:S02]  /*2100*/  USEL UR14, UR17, URZ, UP1 ;  /* 0x000000ff110e7287 */ /* 0x000fe40008800000 */
[----:B------:R-:W-:Y:S02]  /*2110*/  UIADD3 UR40, UPT, UPT, UR12, 0x20, URZ ;  /* 0x000000200c287890 */ /* 0x000fe4000fffe0ff */
        /* <DEDUP_REMOVED lines=16> */
[----:B------:R-:W-:Y:S01]  /*2220*/  USEL UR46, URZ, 0x1, UP1 ;  /* 0x00000001ff2e7887 */ /* 0x000fe20008800000 */
[----:B------:R-:W-:Y:S01]  /*2230*/  UMOV UR13, 0x4008 ;  /* 0x00004008000d7882 */ /* 0x000fe20000000000 */
        /* <DEDUP_REMOVED lines=16> */
[----:B----4-:R-:W-:Y:S05]  /*2340*/  @P1 BRA `(.L_x_38) ;  /* 0x0000000000101947 */ /* 0x010fea0003800000 */
[----:B------:R-:W-:Y:S06]  /*2350*/  USHF.L.U32 UR43, UR15, 0x1f, URZ ;  /* 0x0000001f0f2b7899 */ /* 0x000fec00080006ff */
[----:B--2---:R-:W-:Y:S04]  /*2360*/  MOV R0, UR43 ;  /* 0x0000002b00007c02 */ /* 0x004fe80008000f00 */
[----:B------:R-:W2:Y:S02]  /*2370*/  SYNCS.PHASECHK.TRANS64.TRYWAIT P1, [UR42], R0 ;  /* 0x00000000ff0075a7 */ /* 0x000ea4000802112a */
[----:B--2---:R-:W-:Y:S05]  /*2380*/  @!P1 BRA `(.L_x_39) ;  /* 0x0000002800889947 */ /* 0x004fea0003800000 */
.L_x_38:
[----:B------:R3:W-:Y:S01]  /*2390*/  UTCCP.T.S.4x32dp128bit tmem[UR5+0x1d0], gdesc[UR12] ;  /* 0x0001d00c050079e7 */ /* 0x0007e20009100000 */
[----:B------:R-:W-:Y:S01]  /*23a0*/  ULOP3.LUT UR15, UR15, UR46, URZ, 0x3c, !UPT ;  /* 0x0000002e0f0f7292 */ /* 0x000fe2000f8e3cff */
[----:B------:R3:W-:Y:S01]  /*23b0*/  UTCCP.T.S.4x32dp128bit tmem[UR5+0x1d4], gdesc[UR40] ;  /* 0x0001d428050079e7 */ /* 0x0007e20009100000 */
[----:B------:R3:W-:Y:S01]  /*23c0*/  UTCCP.T.S.4x32dp128bit tmem[UR5+0x1d8], gdesc[UR38] ;  /* 0x0001d826050079e7 */ /* 0x0007e20009100000 */
[----:B------:R3:W-:Y:S01]  /*23d0*/  UTCCP.T.S.4x32dp128bit tmem[UR5+0x1dc], gdesc[UR36] ;  /* 0x0001dc24050079e7 */ /* 0x0007e20009100000 */
[----:B------:R3:W-:Y:S01]  /*23e0*/  UTCCP.T.S.4x32dp128bit tmem[UR5+0x1e0], gdesc[UR6] ;  /* 0x0001e006050079e7 */ /* 0x0007e20009100000 */
[----:B------:R-:W-:Y:S01]  /*23f0*/  PLOP3.LUT P1, PT, PT, PT, PT, 0x80, 0x8 ;  /* 0x000000000008781c */ /* 0x000fe20003f2f070 */
[----:B------:R3:W-:Y:S01]  /*2400*/  UTCCP.T.S.4x32dp128bit tmem[UR5+0x1e4], gdesc[UR34] ;  /* 0x0001e422050079e7 */ /* 0x0007e20009100000 */
[----:B------:R3:W-:Y:S01]  /*2410*/  UTCCP.T.S.4x32dp128bit tmem[UR5+0x1e8], gdesc[UR32] ;  /* 0x0001e820050079e7 */ /* 0x0007e20009100000 */
[----:B------:R-:W-:Y:S01]  /*2420*/  UMOV UR42, UR50 ;  /* 0x00000032002a7c82 */ /* 0x000fe20008000000 */
[----:B------:R-:W-:Y:S01]  /*2430*/  @!UP0 USHF.L.U32 UR51, UR15, 0x1f, URZ ;  /* 0x0000001f0f338899 */ /* 0x000fe200080006ff */
[----:B------:R3:W-:Y:S01]  /*2440*/  UTCCP.T.S.4x32dp128bit tmem[UR5+0x1ec], gdesc[UR30] ;  /* 0x0001ec1e050079e7 */ /* 0x0007e20009100000 */
[----:B------:R-:W-:Y:S01]  /*2450*/  @!UP0 ULEA UR50, UR14, UR45, 0x3 ;  /* 0x0000002d0e328291 */ /* 0x000fe2000f8e18ff */
[----:B------:R3:W-:Y:S01]  /*2460*/  UTCCP.T.S.4x32dp128bit tmem[UR5+0x1f0], gdesc[UR28] ;  /* 0x0001f01c050079e7 */ /* 0x0007e20009100000 */
[----:B------:R3:W-:Y:S01]  /*2470*/  UTCCP.T.S.4x32dp128bit tmem[UR5+0x1f4], gdesc[UR26] ;  /* 0x0001f41a050079e7 */ /* 0x0007e20009100000 */
[----:B------:R3:W-:Y:S01]  /*2480*/  UTCCP.T.S.4x32dp128bit tmem[UR5+0x1f8], gdesc[UR24] ;  /* 0x0001f818050079e7 */ /* 0x0007e20009100000 */
[----:B------:R3:W-:Y:S01]  /*2490*/  UTCCP.T.S.4x32dp128bit tmem[UR5+0x1fc], gdesc[UR22] ;  /* 0x0001fc16050079e7 */ /* 0x0007e20009100000 */
[----:B------:R3:W-:Y:S01]  /*24a0*/  UTCOMMA.4X gdesc[UR8], gdesc[UR10], tmem[UR44], tmem[UR60], idesc[UR61], tmem[UR68], UP2 ;  /* 0x80443c0a080075ea */ /* 0x0007e2000900002c */
[----:B------:R-:W-:Y:S01]  /*24b0*/  UMOV UR49, 0x40004040 ;  /* 0x4000404000317882 */ /* 0x000fe20000000000 */
[----:B------:R-:W-:Y:S01]  /*24c0*/  UMOV UR46, UR47 ;  /* 0x0000002f002e7c82 */ /* 0x000fe20008000000 */
[----:B--2---:R-:W-:Y:S01]  /*24d0*/  MOV R0, UR51 ;  /* 0x0000003300007c02 */ /* 0x004fe20008000f00 */
[----:B------:R3:W-:Y:S01]  /*24e0*/  UTCOMMA.4X gdesc[UR18], gdesc[UR20], tmem[UR44], tmem[UR58], idesc[UR59], tmem[UR66], UPT ;  /* 0x80423a14120075ea */ /* 0x0007e2000b80002c */
[----:B------:R-:W-:Y:S01]  /*24f0*/  UMOV UR47, 0x40004040 ;  /* 0x40004040002f7882 */ /* 0x000fe20000000000 */
[----:B------:R-:W-:Y:S01]  /*2500*/  UMOV UR43, 0x40004040 ;  /* 0x40004040002b7882 */ /* 0x000fe20000000000 */
[----:B------:R3:W-:Y:S01]  /*2510*/  UTCOMMA.4X gdesc[UR48], gdesc[UR16], tmem[UR44], tmem[UR56], idesc[UR57], tmem[UR64], UPT ;  /* 0x80403810300075ea */ /* 0x0007e2000b80002c */
[----:B------:R3:W-:Y:S01]  /*2520*/  UTCOMMA.4X gdesc[UR42], gdesc[UR46], tmem[UR44], tmem[UR54], idesc[UR55], tmem[UR62], UPT ;  /* 0x803e362e2a0075ea */ /* 0x0007e2000b80002c */
[----:B------:R3:W-:Y:S01]  /*2530*/  UTCBAR.MULTICAST [UR52], URZ, UR74 ;  /* 0x000000ff340073e9 */ /* 0x0007e2000800084a */
[----:B------:R3:W4:Y:S01]  /*2540*/  @!P0 SYNCS.PHASECHK.TRANS64.TRYWAIT P1, [UR50], R0 ;  /* 0x00000000ff0085a7 */ /* 0x0007220008021132 */
[----:B------:R-:W-:Y:S02]  /*2550*/  UIADD3 UR4, UPT, UPT, UR4, 0x1, URZ ;  /* 0x0000000104047890 */ /* 0x000fe4000fffe0ff */
[----:B------:R-:W-:Y:S02]  /*2560*/  UPLOP3.LUT UP2, UPT, UPT, UPT, UPT, 0x80, 0x8 ;  /* 0x000000000008789c */ /* 0x000fe40003f4f070 */
[----:B------:R-:W-:Y:S09]  /*2570*/  UISETP.NE.AND UP0, UPT, UR4, 0x10, UPT ;  /* 0x000000100400788c */ /* 0x000ff2000bf05270 */
[----:B------:R-:W-:Y:S05]  /*2580*/  BRA.U UP0, `(.L_x_40) ;  /* 0xfffffff900b87547 */ /* 0x000fea000b83ffff */
[----:B------:R-:W-:Y:S01]  /*2590*/  USHF.L.U32 UR4, UR75, 0x1f, URZ ;  /* 0x0000001f4b047899 */ /* 0x000fe200080006ff */
[----:B------:R-:W-:Y:S01]  /*25a0*/  LEA R3, R6, UR45, 0x3 ;  /* 0x0000002d06037c11 */ /* 0x000fe2000f8e18ff */
[----:B------:R2:W-:Y:S01]  /*25b0*/  UTCBAR.MULTICAST [UR77], URZ, UR76 ;  /* 0x000000ff4d0073e9 */ /* 0x0005e2000800084c */
[----:B------:R-:W-:-:S03]  /*25c0*/  SHF.L.U32 R4, R5, 0x1f, RZ ;  /* 0x0000001f05047819 */ /* 0x000fc600000006ff */
[----:B---3--:R-:W-:-:S04]  /*25d0*/  IMAD.U32 R0, RZ, RZ, UR4 ;  /* 0x00000004ff007e24 */ /* 0x008fc8000f8e00ff */
[----:B------:R2:W-:Y:S01]  /*25e0*/  SYNCS.PHASECHK.TRANS64.TRYWAIT PT, [UR45+0x38], R0 ;  /* 0x00003800ff0075a7 */ /* 0x0005e200080e112d */
[----:B------:R-:W3:Y:S02]  /*25f0*/  SYNCS.PHASECHK.TRANS64.TRYWAIT P0, [R3+URZ+0x40], R4 ;  /* 0x00004004030075a7 */ /* 0x000ee400080011ff */
[----:B--23--:R-:W-:Y:S05]  /*2600*/  @!P0 BRA `(.L_x_41) ;  /* 0x0000002800088947 */ /* 0x00cfea0003800000 */
.L_x_86:
[C---:B------:R-:W-:Y:S01]  /*2610*/  LEA R0, R6.reuse, UR45, 0x4 ;  /* 0x0000002d06007c11 */ /* 0x040fe2000f8e20ff */
[----:B------:R-:W-:Y:S01]  /*2620*/  VIADD R6, R6, 0x1 ;  /* 0x0000000106067836 */ /* 0x000fe20000000000 */
[----:B------:R-:W-:-:S04]  /*2630*/  UMOV UR4, UR75 ;  /* 0x0000004b00047c82 */ /* 0x000fc80008000000 */
[----:B------:R-:W3:Y:S01]  /*2640*/  LDS R0, [R0+0x2dc1c] ;  /* 0x02dc1c0000007984 */ /* 0x000ee20000000800 */
[C---:B----4-:R-:W-:Y:S01]  /*2650*/  ISETP.NE.AND P1, PT, R6.reuse, 0x2, PT ;  /* 0x000000020600780c */ /* 0x050fe20003f25270 */
[----:B------:R4:W-:Y:S06]  /*2660*/  MEMBAR.ALL.CTA ;  /* 0x0000000000007992 */ /* 0x0009ec0000008000 */
[----:B----4-:R-:W4:Y:S01]  /*2670*/  FENCE.VIEW.ASYNC.S ;  /* 0x00000000000073c6 */ /* 0x010f220000000000 */
[----:B------:R-:W-:Y:S02]  /*2680*/  SEL R4, RZ, 0x1, P1 ;  /* 0x00000001ff047807 */ /* 0x000fe40000800000 */
[----:B------:R-:W-:-:S02]  /*2690*/  SEL R6, R6, RZ, P1 ;  /* 0x000000ff06067207 */ /* 0x000fc40000800000 */
[----:B------:R-:W-:Y:S01]  /*26a0*/  LOP3.LUT R5, R5, R4, RZ, 0x3c, !PT ;  /* 0x0000000405057212 */ /* 0x000fe200078e3cff */
[----:B----4-:R4:W-:Y:S01]  /*26b0*/  SYNCS.ARRIVE.TRANS64.ART0 RZ, [R3+URZ+0x50], R2 ;  /* 0x0000500203ff79a7 */ /* 0x0109e200085000ff */
[----:B---3--:R-:W-:-:S13]  /*26c0*/  ISETP.NE.AND P0, PT, R0, 0x1, PT ;  /* 0x000000010000780c */ /* 0x008fda0003f05270 */
[----:B----4-:R-:W-:Y:S05]  /*26d0*/  @!P0 BRA `(.L_x_42) ;  /* 0xfffffff8002c8947 */ /* 0x010fea000383ffff */
.L_x_35:
[----:B------:R-:W-:-:S09]  /*26e0*/  UISETP.NE.AND UP0, UPT, UR53, URZ, UPT ;  /* 0x000000ff3500728c */ /* 0x000fd2000bf05270 */
[----:B------:R-:W-:Y:S05]  /*26f0*/  BRA.U UP0, `(.L_x_33) ;  /* 0x0000000100107547 */ /* 0x000fea000b800000 */
[----:B------:R-:W-:-:S06]  /*2700*/  USHF.L.U32 UR4, UR75, 0x1f, URZ ;  /* 0x0000001f4b047899 */ /* 0x000fcc00080006ff */
[----:B------:R-:W-:-:S04]  /*2710*/  MOV R0, UR4 ;  /* 0x0000000400007c02 */ /* 0x000fc80008000f00 */
[----:B------:R-:W3:Y:S02]  /*2720*/  SYNCS.PHASECHK.TRANS64.TRYWAIT P0, [UR45+0x38], R0 ;  /* 0x00003800ff0075a7 */ /* 0x000ee4000800112d */
[----:B---3--:R-:W-:Y:S05]  /*2730*/  @!P0 BRA `(.L_x_43) ;  /* 0x0000002400d88947 */ /* 0x008fea0003800000 */
.L_x_33:
[----:B------:R-:W-:-:S13]  /*2740*/  ISETP.GT.AND P0, PT, R121, 0x3, PT ;  /* 0x000000037900780c */ /* 0x000fda0003f04270 */
[----:B------:R-:W-:Y:S05]  /*2750*/  @P0 EXIT ;  /* 0x000000000000094d */ /* 0x000fea0003800000 */
[----:B------:R-:W-:-:S13]  /*2760*/  ISETP.NE.AND P0, PT, R121, RZ, PT ;  /* 0x000000ff7900720c */ /* 0x000fda0003f05270 */
[----:B------:R-:W-:Y:S05]  /*2770*/  @P0 BRA `(.L_x_44) ;  /* 0x0000000000bc0947 */ /* 0x000fea0003800000 */
[----:B------:R-:W4:Y:S01]  /*2780*/  S2UR UR7, SR_CgaCtaId ;  /* 0x00000000000779c3 */ /* 0x000f220000008800 */
[----:B------:R-:W-:Y:S01]  /*2790*/  NOP ;  /* 0x0000000000007918 */ /* 0x000fe20000000000 */
[----:B------:R-:W-:Y:S02]  /*27a0*/  UMOV UR4, 0x40 ;  /* 0x0000004000047882 */ /* 0x000fe40000000000 */
[----:B----4-:R-:W-:-:S09]  /*27b0*/  ULEA UR4, UR7, UR4, 0x18 ;  /* 0x0000000407047291 */ /* 0x010fd2000f8ec0ff */
[----:B--23--:R-:W2:Y:S01]  /*27c0*/  LDS.U8 R0, [UR4] ;  /* 0x00000004ff007984 */ /* 0x00cea20008000000 */
[----:B------:R-:W-:Y:S02]  /*27d0*/  UMOV UR4, 0x400 ;  /* 0x0000040000047882 */ /* 0x000fe40000000000 */
[----:B------:R-:W-:Y:S01]  /*27e0*/  ULEA UR6, UR7, UR4, 0x18 ;  /* 0x0000000407067291 */ /* 0x000fe2000f8ec0ff */
[----:B--2---:R-:W-:-:S13]  /*27f0*/  ISETP.NE.AND P0, PT, R0, RZ, PT ;  /* 0x000000ff0000720c */ /* 0x004fda0003f05270 */
[----:B------:R-:W-:Y:S05]  /*2800*/  @P0 BRA `(.L_x_45) ;  /* 0x0000000000800947 */ /* 0x000fea0003800000 */
[----:B------:R-:W-:-:S13]  /*2810*/  ELECT P0, URZ, PT ;  /* 0x0000000000ff782f */ /* 0x000fda0003800000 */
[----:B------:R-:W-:Y:S05]  /*2820*/  @!P0 BRA `(.L_x_46) ;  /* 0x0000000000888947 */ /* 0x000fea0003800000 */
[----:B------:R-:W-:-:S05]  /*2830*/  UMOV UR4, 0x10 ;  /* 0x0000001000047882 */ /* 0x000fca0000000000 */
[----:B------:R-:W-:Y:S04]  /*2840*/  DEPBAR.LE SB2, 0x36 ;  /* 0x0000ad800000791a */ /* 0x000fe80000000000 */
[----:B------:R-:W2:Y:S02]  /*2850*/  UTCATOMSWS.FIND_AND_SET.ALIGN UP0, UR4, UR4 ;  /* 0x00000004000475e3 */ /* 0x000ea40008000800 */
[----:B--2---:R-:W-:Y:S01]  /*2860*/  PLOP3.LUT P0, PT, PT, PT, UP0, 0x80, 0x8 ;  /* 0x000000000008781c */ /* 0x004fe20003f0f008 */
[----:B------:R-:W-:-:S03]  /*2870*/  IMAD.U32 R3, RZ, RZ, UR4 ;  /* 0x00000004ff037e24 */ /* 0x000fc6000f8e00ff */
[----:B------:R-:W-:-:S04]  /*2880*/  SEL R0, RZ, 0xffffffff, !P0 ;  /* 0xffffffffff007807 */ /* 0x000fc80004000000 */
[----:B------:R-:W-:-:S13]  /*2890*/  ISETP.NE.AND P0, PT, R0, RZ, PT ;  /* 0x000000ff0000720c */ /* 0x000fda0003f05270 */
[----:B------:R-:W-:Y:S05]  /*28a0*/  @P0 BRA `(.L_x_47) ;  /* 0x0000000000240947 */ /* 0x000fea0003800000 */
.L_x_48:
[----:B------:R-:W-:Y:S05]  /*28b0*/  NANOSLEEP 0x64 ;  /* 0x000000640000795d */ /* 0x000fea0003800000 */
[----:B------:R-:W-:-:S05]  /*28c0*/  UMOV UR4, 0x10 ;  /* 0x0000001000047882 */ /* 0x000fca0000000000 */
[----:B------:R-:W-:Y:S04]  /*28d0*/  DEPBAR.LE SB2, 0x36 ;  /* 0x0000ad800000791a */ /* 0x000fe80000000000 */
[----:B------:R-:W2:Y:S02]  /*28e0*/  UTCATOMSWS.FIND_AND_SET.ALIGN UP0, UR4, UR4 ;  /* 0x00000004000475e3 */ /* 0x000ea40008000800 */
[----:B--2---:R-:W-:Y:S01]  /*28f0*/  PLOP3.LUT P0, PT, PT, PT, UP0, 0x80, 0x8 ;  /* 0x000000000008781c */ /* 0x004fe20003f0f008 */
[----:B------:R-:W-:-:S03]  /*2900*/  IMAD.U32 R3, RZ, RZ, UR4 ;  /* 0x00000004ff037e24 */ /* 0x000fc6000f8e00ff */
[----:B------:R-:W-:-:S04]  /*2910*/  SEL R0, RZ, 0xffffffff, !P0 ;  /* 0xffffffffff007807 */ /* 0x000fc80004000000 */
[----:B------:R-:W-:-:S13]  /*2920*/  ISETP.NE.AND P0, PT, R0, RZ, PT ;  /* 0x000000ff0000720c */ /* 0x000fda0003f05270 */
[----:B------:R-:W-:Y:S05]  /*2930*/  @!P0 BRA `(.L_x_48) ;  /* 0xfffffffc00dc8947 */ /* 0x000fea000383ffff */
.L_x_47:
[----:B------:R-:W-:Y:S01]  /*2940*/  R2UR UR4, R3 ;  /* 0x00000000030472ca */ /* 0x000fe200000e0000 */
[----:B------:R-:W-:Y:S01]  /*2950*/  IMAD.MOV.U32 R0, RZ, RZ, 0xffff ;  /* 0x0000ffffff007424 */ /* 0x000fe200078e00ff */
[----:B------:R-:W-:-:S04]  /*2960*/  UMOV UR8, 0x1 ;  /* 0x0000000100087882 */ /* 0x000fc80000000000 */
[----:B------:R-:W-:Y:S01]  /*2970*/  SHF.L.U32 R0, R0, R3, RZ ;  /* 0x0000000300007219 */ /* 0x000fe200000006ff */
[----:B------:R-:W-:-:S06]  /*2980*/  IMAD.SHL.U32 R3, R3, 0x20, RZ ;  /* 0x0000002003037824 */ /* 0x000fcc00078e00ff */
[----:B------:R-:W-:-:S03]  /*2990*/  UIADD3 UR5, UPT, UPT, UR4, 0x10, URZ ;  /* 0x0000001004057890 */ /* 0x000fc6000fffe0ff */
[----:B------:R-:W-:Y:S01]  /*29a0*/  UMOV UR4, 0x50 ;  /* 0x0000005000047882 */ /* 0x000fe20000000000 */
[----:B------:R-:W-:Y:S02]  /*29b0*/  USHF.L.U32 UR5, UR8, UR5, URZ ;  /* 0x0000000508057299 */ /* 0x000fe400080006ff */
[----:B------:R-:W-:-:S04]  /*29c0*/  ULEA UR4, UR7, UR4, 0x18 ;  /* 0x0000000407047291 */ /* 0x000fc8000f8ec0ff */
[----:B------:R-:W-:-:S05]  /*29d0*/  LOP3.LUT R0, R0, UR5, RZ, 0xfc, !PT ;  /* 0x0000000500007c12 */ /* 0x000fca000f8efcff */
[----:B------:R2:W-:Y:S04]  /*29e0*/  ATOMS.OR RZ, [UR4], R0 ;  /* 0x00000000ffff798c */ /* 0x0005e8000b000004 */
[----:B------:R2:W-:Y:S01]  /*29f0*/  STS [UR6+0x68], R3 ;  /* 0x00006803ff007988 */ /* 0x0005e20008000806 */
[----:B------:R-:W-:Y:S05]  /*2a00*/  BRA `(.L_x_46) ;  /* 0x0000000000107947 */ /* 0x000fea0003800000 */
.L_x_45:
[----:B------:R-:W-:Y:S02]  /*2a10*/  MOV R0, 0xffffffff ;  /* 0xffffffff00007802 */ /* 0x000fe40000000f00 */
[----:B------:R-:W-:-:S03]  /*2a20*/  MOV R2, 0x2a50 ;  /* 0x00002a5000027802 */ /* 0x000fc60000000f00 */
[----:B------:R2:W-:Y:S04]  /*2a30*/  STS [UR6+0x68], R0 ;  /* 0x00006800ff007988 */ /* 0x0005e80008000806 */
[----:B-12---:R-:W-:Y:S05]  /*2a40*/  CALL.REL.NOINC `($__internal_1_$__cuda_sm10x_tcgen05_guardrail_trap_phase_invalid_during_alloc) ;  /* 0x0000002400847944 */ /* 0x006fea0003c00000 */
.L_x_46:
[----:B------:R-:W-:Y:S05]  /*2a50*/  WARPSYNC.ALL ;  /* 0x0000000000007948 */ /* 0x000fea0003800000 */
[----:B------:R-:W-:Y:S01]  /*2a60*/  NOP ;  /* 0x0000000000007918 */ /* 0x000fe20000000000 */
.L_x_44:
[----:B------:R-:W4:Y:S08]  /*2a70*/  S2UR UR4, SR_CgaCtaId ;  /* 0x00000000000479c3 */ /* 0x000f300000008800 */
[----:B------:R-:W-:Y:S06]  /*2a80*/  BAR.SYNC.DEFER_BLOCKING 0x3, 0xa0 ;  /* 0x00c2800000007b1d */ /* 0x000fec0000010000 */
[----:B------:R-:W-:-:S02]  /*2a90*/  UMOV UR5, 0x400 ;  /* 0x0000040000057882 */ /* 0x000fc40000000000 */
[----:B----4-:R-:W-:-:S06]  /*2aa0*/  ULEA UR4, UR4, UR5, 0x18 ;  /* 0x0000000504047291 */ /* 0x010fcc000f8ec0ff */
[----:B------:R-:W-:-:S05]  /*2ab0*/  MOV R87, UR4 ;  /* 0x0000000400577c02 */ /* 0x000fca0008000f00 */
[----:B------:R4:W1:Y:S01]  /*2ac0*/  LDS R120, [R87+0x68] ;  /* 0x0000680057787984 */ /* 0x0008620000000800 */
[----:B------:R-:W5:Y:S02]  /*2ad0*/  SYNCS.PHASECHK.TRANS64.TRYWAIT P0, [R87+URZ+0x40], RZ ;  /* 0x000040ff570075a7 */ /* 0x000f6400080011ff */
[----:B-1--45:R-:W-:Y:S05]  /*2ae0*/  @!P0 BRA `(.L_x_49) ;  /* 0x00000024000c8947 */ /* 0x032fea0003800000 */
.L_x_88:
[----:B------:R-:W4:Y:S01]  /*2af0*/  LDS.128 R88, [R87+0x2dc10] ;  /* 0x02dc100057587984 */ /* 0x000f220000000c00 */
[----:B--23--:R-:W-:Y:S01]  /*2b00*/  HFMA2 R0, -RZ, RZ, 0, 5.9604644775390625e-08 ;  /* 0x00000001ff007431 */ /* 0x00cfe200000001ff */
[----:B------:R2:W-:Y:S06]  /*2b10*/  MEMBAR.ALL.CTA ;  /* 0x0000000000007992 */ /* 0x0005ec0000008000 */
[----:B--2---:R-:W2:Y:S02]  /*2b20*/  FENCE.VIEW.ASYNC.S ;  /* 0x00000000000073c6 */ /* 0x004ea40000000000 */
[----:B--2---:R2:W-:Y:S01]  /*2b30*/  SYNCS.ARRIVE.TRANS64.ART0 RZ, [R87+URZ+0x50], R0 ;  /* 0x0000500057ff79a7 */ /* 0x0045e200085000ff */
[----:B----4-:R-:W-:-:S13]  /*2b40*/  ISETP.NE.AND P0, PT, R91, 0x1, PT ;  /* 0x000000015b00780c */ /* 0x010fda0003f05270 */
[----:B--2---:R-:W-:Y:S05]  /*2b50*/  @P0 BRA `(.L_x_50) ;  /* 0x0000001800d00947 */ /* 0x004fea0003800000 */
[C---:B------:R-:W-:Y:S01]  /*2b60*/  IMAD.SHL.U32 R4, R104.reuse, 0x20, RZ ;  /* 0x0000002068047824 */ /* 0x040fe200078e00ff */
[----:B------:R-:W-:Y:S01]  /*2b70*/  SHF.R.U32.HI R3, RZ, 0x5, R104 ;  /* 0x00000005ff037819 */ /* 0x000fe20000011668 */
[----:B------:R-:W-:Y:S01]  /*2b80*/  IMAD.SHL.U32 R2, R104, 0x80, RZ ;  /* 0x0000008068027824 */ /* 0x000fe200078e00ff */
[----:B------:R-:W2:Y:S01]  /*2b90*/  S2UR UR7, SR_CgaCtaId ;  /* 0x00000000000779c3 */ /* 0x000ea20000008800 */
[----:B------:R-:W3:Y:S01]  /*2ba0*/  S2R R102, SR_LANEID ;  /* 0x0000000000667919 */ /* 0x000ee20000000000 */
[----:B------:R-:W-:Y:S01]  /*2bb0*/  LOP3.LUT R4, R4, 0x3e0, RZ, 0xc0, !PT ;  /* 0x000003e004047812 */ /* 0x000fe200078ec0ff */
[----:B------:R-:W-:Y:S01]  /*2bc0*/  IMAD R119, R121, 0x4, R87 ;  /* 0x0000000479777824 */ /* 0x000fe200078e0257 */
[----:B------:R-:W-:Y:S01]  /*2bd0*/  LOP3.LUT R2, R2, 0xf80, RZ, 0xc0, !PT ;  /* 0x00000f8002027812 */ /* 0x000fe200078ec0ff */
[----:B------:R-:W-:Y:S01]  /*2be0*/  IMAD.MOV.U32 R108, RZ, RZ, 0x1 ;  /* 0x00000001ff6c7424 */ /* 0x000fe200078e00ff */
[----:B------:R-:W-:Y:S01]  /*2bf0*/  UMOV UR12, 0x400 ;  /* 0x00000400000c7882 */ /* 0x000fe20000000000 */
[C---:B------:R-:W-:Y:S01]  /*2c00*/  IMAD R4, R3.reuse, 0x400, R4 ;  /* 0x0000040003047824 */ /* 0x040fe200078e0204 */
[----:B------:R-:W4:Y:S01]  /*2c10*/  LDCU.64 UR10, c[0x0][0x348] ;  /* 0x00006900ff0a77ac */ /* 0x000f220008000a00 */
[----:B------:R-:W-:-:S02]  /*2c20*/  IMAD R2, R3, 0x1000, R2 ;  /* 0x0000100003027824 */ /* 0x000fc400078e0202 */
[C---:B------:R-:W-:Y:S02]  /*2c30*/  IMAD.IADD R4, R87.reuse, 0x1, R4 ;  /* 0x0000000157047824 */ /* 0x040fe400078e0204 */
[----:B------:R-:W-:Y:S02]  /*2c40*/  IMAD.IADD R2, R87, 0x1, R2 ;  /* 0x0000000157027824 */ /* 0x000fe400078e0202 */
[C---:B------:R-:W-:Y:S02]  /*2c50*/  VIADD R7, R4.reuse, 0x4410 ;  /* 0x0000441004077836 */ /* 0x040fe40000000000 */
[----:B------:R-:W-:Y:S02]  /*2c60*/  VIADD R4, R4, 0x4400 ;  /* 0x0000440004047836 */ /* 0x000fe40000000000 */
[C---:B------:R-:W-:Y:S01]  /*2c70*/  VIADD R5, R2.reuse, 0x430 ;  /* 0x0000043002057836 */ /* 0x040fe20000000000 */
[----:B------:R-:W-:Y:S01]  /*2c80*/  SHF.R.U32.HI R118, RZ, 0x3, R7 ;  /* 0x00000003ff767819 */ /* 0x000fe20000011607 */
[----:B------:R-:W-:Y:S01]  /*2c90*/  VIADD R6, R2, 0x420 ;  /* 0x0000042002067836 */ /* 0x000fe20000000000 */
[----:B------:R-:W-:Y:S01]  /*2ca0*/  SHF.R.U32.HI R117, RZ, 0x3, R4 ;  /* 0x00000003ff757819 */ /* 0x000fe20000011604 */
[----:B------:R-:W-:Y:S01]  /*2cb0*/  IMAD.MOV.U32 R106, RZ, RZ, RZ ;  /* 0x000000ffff6a7224 */ /* 0x000fe200078e00ff */
[----:B------:R-:W-:Y:S01]  /*2cc0*/  SHF.R.U32.HI R116, RZ, 0x3, R5 ;  /* 0x00000003ff747819 */ /* 0x000fe20000011605 */
[----:B------:R-:W-:Y:S01]  /*2cd0*/  IMAD.MOV.U32 R105, RZ, RZ, RZ ;  /* 0x000000ffff697224 */ /* 0x000fe200078e00ff */
[----:B------:R-:W-:Y:S01]  /*2ce0*/  LOP3.LUT R117, R4, 0x10, R117, 0x78, !PT ;  /* 0x0000001004757812 */ /* 0x000fe200078e7875 */
[C---:B------:R-:W-:Y:S01]  /*2cf0*/  VIADD R4, R2.reuse, 0x400 ;  /* 0x0000040002047836 */ /* 0x040fe20000000000 */
[----:B------:R-:W-:Y:S01]  /*2d00*/  LOP3.LUT R116, R5, 0x70, R116, 0x78, !PT ;  /* 0x0000007005747812 */ /* 0x000fe200078e7874 */
[----:B------:R-:W-:Y:S01]  /*2d10*/  VIADD R5, R2, 0x410 ;  /* 0x0000041002057836 */ /* 0x000fe20000000000 */
[----:B------:R-:W-:Y:S01]  /*2d20*/  SHF.R.U32.HI R115, RZ, 0x3, R6 ;  /* 0x00000003ff737819 */ /* 0x000fe20000011606 */
[----:B------:R-:W-:Y:S01]  /*2d30*/  IMAD R110, R3, 0x200000, R120 ;  /* 0x00200000036e7824 */ /* 0x000fe200078e0278 */
[----:B------:R-:W-:Y:S01]  /*2d40*/  SHF.R.U32.HI R113, RZ, 0x3, R4 ;  /* 0x00000003ff717819 */ /* 0x000fe20000011604 */
[----:B--2---:R-:W-:Y:S01]  /*2d50*/  ULEA UR13, UR7, UR12, 0x18 ;  /* 0x0000000c070d7291 */ /* 0x004fe2000f8ec0ff */
[----:B------:R-:W-:-:S02]  /*2d60*/  SHF.R.U32.HI R114, RZ, 0x3, R5 ;  /* 0x00000003ff727819 */ /* 0x000fc40000011605 */
[----:B------:R-:W-:Y:S01]  /*2d70*/  LOP3.LUT R115, R6, 0x70, R115, 0x78, !PT ;  /* 0x0000007006737812 */ /* 0x000fe200078e7873 */
[C---:B------:R-:W-:Y:S01]  /*2d80*/  VIADD R6, R2.reuse, 0x460 ;  /* 0x0000046002067836 */ /* 0x040fe20000000000 */
[----:B------:R-:W-:Y:S01]  /*2d90*/  LOP3.LUT R114, R5, 0x70, R114, 0x78, !PT ;  /* 0x0000007005727812 */ /* 0x000fe200078e7872 */
[----:B------:R-:W-:Y:S01]  /*2da0*/  VIADD R5, R2, 0x470 ;  /* 0x0000047002057836 */ /* 0x000fe20000000000 */
[----:B------:R-:W-:Y:S01]  /*2db0*/  LOP3.LUT R113, R4, 0x70, R113, 0x78, !PT ;  /* 0x0000007004717812 */ /* 0x000fe200078e7871 */
[C---:B------:R-:W-:Y:S01]  /*2dc0*/  VIADD R4, R2.reuse, 0x450 ;  /* 0x0000045002047836 */ /* 0x040fe20000000000 */
[----:B------:R-:W-:Y:S01]  /*2dd0*/  SHF.R.U32.HI R111, RZ, 0x3, R6 ;  /* 0x00000003ff6f7819 */ /* 0x000fe20000011606 */
[----:B------:R-:W-:Y:S01]  /*2de0*/  VIADD R2, R2, 0x440 ;  /* 0x0000044002027836 */ /* 0x000fe20000000000 */
[----:B------:R-:W-:Y:S02]  /*2df0*/  SHF.R.U32.HI R112, RZ, 0x3, R5 ;  /* 0x00000003ff707819 */ /* 0x000fe40000011605 */
[----:B------:R-:W-:-:S02]  /*2e00*/  SHF.R.U32.HI R109, RZ, 0x3, R4 ;  /* 0x00000003ff6d7819 */ /* 0x000fc40000011604 */
[----:B------:R-:W-:Y:S02]  /*2e10*/  SHF.R.U32.HI R107, RZ, 0x3, R2 ;  /* 0x00000003ff6b7819 */ /* 0x000fe40000011602 */
[----:B------:R-:W-:Y:S02]  /*2e20*/  LOP3.LUT R118, R7, 0x10, R118, 0x78, !PT ;  /* 0x0000001007767812 */ /* 0x000fe400078e7876 */
[----:B------:R-:W-:Y:S02]  /*2e30*/  LOP3.LUT R112, R5, 0x70, R112, 0x78, !PT ;  /* 0x0000007005707812 */ /* 0x000fe400078e7870 */
[----:B------:R-:W-:Y:S02]  /*2e40*/  LOP3.LUT R111, R6, 0x70, R111, 0x78, !PT ;  /* 0x00000070066f7812 */ /* 0x000fe400078e786f */
[----:B------:R-:W-:Y:S02]  /*2e50*/  LOP3.LUT R109, R4, 0x70, R109, 0x78, !PT ;  /* 0x00000070046d7812 */ /* 0x000fe400078e786d */
[----:B---34-:R-:W-:-:S07]  /*2e60*/  LOP3.LUT R107, R2, 0x70, R107, 0x78, !PT ;  /* 0x00000070026b7812 */ /* 0x018fce00078e786b */
.L_x_63:
[----:B------:R-:W2:Y:S01]  /*2e70*/  LDC.64 R6, c[0x0][0x750] ;  /* 0x0001d400ff067b82 */ /* 0x000ea20000000a00 */
[----:B------:R-:W3:Y:S01]  /*2e80*/  LDCU.64 UR4, c[0x0][0x358] ;  /* 0x00006b00ff0477ac */ /* 0x000ee20008000a00 */
[----:B------:R-:W-:-:S04]  /*2e90*/  SHF.L.U32 R123, R88, 0x7, RZ ;  /* 0x00000007587b7819 */ /* 0x000fc800000006ff */
[----:B------:R-:W-:Y:S02]  /*2ea0*/  IADD3 R5, PT, PT, R123, R104, RZ ;  /* 0x000000687b057210 */ /* 0x000fe40007ffe0ff */
[----:B------:R-:W4:Y:S01]  /*2eb0*/  LDC.64 R2, c[0x0][0x758] ;  /* 0x0001d600ff027b82 */ /* 0x000f220000000a00 */
[----:B--2---:R-:W-:-:S05]  /*2ec0*/  IMAD.WIDE R6, R90, 0x4, R6 ;  /* 0x000000045a067825 */ /* 0x004fca00078e0206 */
[----:B---3--:R2:W5:Y:S01]  /*2ed0*/  LDG.E R122, desc[UR4][R6.64] ;  /* 0x00000004067a7981 */ /* 0x008562000c1e1900 */
[----:B----4-:R-:W-:Y:S01]  /*2ee0*/  IMAD.WIDE R4, R5, 0x4, R2 ;  /* 0x0000000405047825 */ /* 0x010fe200078e0202 */
[----:B------:R-:W-:-:S04]  /*2ef0*/  SHF.L.U32 R2, R105, 0x1f, RZ ;  /* 0x0000001f69027819 */ /* 0x000fc800000006ff */
[----:B------:R2:W5:Y:S01]  /*2f00*/  LDG.E R88, desc[UR4][R4.64] ;  /* 0x0000000404587981 */ /* 0x000562000c1e1900 */
[----:B------:R-:W3:Y:S01]  /*2f10*/  SYNCS.PHASECHK.TRANS64.TRYWAIT P0, [R87+URZ+0x30], R2 ;  /* 0x00003002570075a7 */ /* 0x000ee200080011ff */
[----:B------:R-:W-:Y:S02]  /*2f20*/  ISETP.NE.AND P4, PT, R105, RZ, PT ;  /* 0x000000ff6900720c */ /* 0x000fe40003f85270 */
[----:B------:R-:W-:Y:S01]  /*2f30*/  MOV R103, R90 ;  /* 0x0000005a00677202 */ /* 0x000fe20000000f00 */
[----:B--23--:R-:W-:Y:S10]  /*2f40*/  @!P0 BRA `(.L_x_51) ;  /* 0x0000002000088947 */ /* 0x00cff40003800000 */
.L_x_90:
[----:B------:R-:W-:Y:S01]  /*2f50*/  SHF.R.S32.HI R86, RZ, 0x1f, R90 ;  /* 0x0000001fff567819 */ /* 0x000fe2000001145a */
[----:B------:R-:W-:Y:S01]  /*2f60*/  IMAD R125, R105, 0xd0, R110 ;  /* 0x000000d0697d7824 */ /* 0x000fe200078e026e */
[----:B------:R-:W-:Y:S02]  /*2f70*/  CS2R R128, SRZ ;  /* 0x0000000000807805 */ /* 0x000fe4000001ff00 */
[----:B------:R-:W-:-:S07]  /*2f80*/  CS2R R126, SRZ ;  /* 0x00000000007e7805 */ /* 0x000fce000001ff00 */
.L_x_58:
[----:B------:R-:W-:Y:S01]  /*2f90*/  IADD3 R124, PT, PT, R128, 0x3, RZ ;  /* 0x00000003807c7810 */ /* 0x000fe20007ffe0ff */
[----:B------:R-:W-:Y:S05]  /*2fa0*/  WARPSYNC.ALL ;  /* 0x0000000000007948 */ /* 0x000fea0003800000 */
[----:B------:R-:W-:Y:S01]  /*2fb0*/  NOP ;  /* 0x0000000000007918 */ /* 0x000fe20000000000 */
[----:B------:R-:W-:Y:S01]  /*2fc0*/  SEL R124, R124, R127, !P4 ;  /* 0x0000007f7c7c7207 */ /* 0x000fe20006000000 */
[----:B------:R-:W-:Y:S01]  /*2fd0*/  BSSY.RECONVERGENT B0, `(.L_x_52) ;  /* 0x000003a000007945 */ /* 0x000fe20003800200 */
[----:B------:R-:W-:Y:S02]  /*2fe0*/  ISETP.NE.AND P0, PT, R126, RZ, PT ;  /* 0x000000ff7e00720c */ /* 0x000fe40003f05270 */
[----:B------:R-:W-:-:S04]  /*2ff0*/  SHF.L.U32 R90, R124, 0x6, RZ ;  /* 0x000000067c5a7819 */ /* 0x000fc800000006ff */
[----:B------:R-:W-:-:S04]  /*3000*/  IADD3 R2, PT, PT, R125, R90, RZ ;  /* 0x0000005a7d027210 */ /* 0x000fc80007ffe0ff */
[----:B------:R-:W-:-:S13]  /*3010*/  R2UR UR4, R2 ;  /* 0x00000000020472ca */ /* 0x000fda00000e0000 */
[----:B------:R-:W3:Y:S01]  /*3020*/  LDTM.x32 R36, tmem[UR4+0x20] ;  /* 0x00002004002479ee */ /* 0x000ee200082c0000 */
[----:B------:R-:W-:-:S13]  /*3030*/  R2UR UR4, R2 ;  /* 0x00000000020472ca */ /* 0x000fda00000e0000 */
[----:B-1----:R-:W4:Y:S01]  /*3040*/  LDTM.x32 R4, tmem[UR4] ;  /* 0x00000004000479ee */ /* 0x002f2200082c0000 */
[-C--:B--23-5:R-:W-:Y:S02]  /*3050*/  FMUL2 R2, R36.F32x2.HI_LO, R122.reuse.F32 ;  /* 0x0000007a2402724a */ /* 0x0acfe40001000000 */
[-C--:B------:R-:W-:Y:S02]  /*3060*/  FMUL2 R36, R40.F32x2.HI_LO, R122.reuse.F32 ;  /* 0x0000007a2824724a */ /* 0x080fe40001000000 */
[-C--:B------:R-:W-:Y:S02]  /*3070*/  FMUL2 R40, R44.F32x2.HI_LO, R122.reuse.F32 ;  /* 0x0000007a2c28724a */ /* 0x080fe40001000000 */
[-C--:B------:R-:W-:Y:S02]  /*3080*/  FMUL2 R44, R48.F32x2.HI_LO, R122.reuse.F32 ;  /* 0x0000007a302c724a */ /* 0x080fe40001000000 */
[-C--:B------:R-:W-:Y:S02]  /*3090*/  FMUL2 R48, R52.F32x2.HI_LO, R122.reuse.F32 ;  /* 0x0000007a3430724a */ /* 0x080fe40001000000 */
[----:B------:R-:W-:-:S02]  /*30a0*/  FMUL2 R38, R38.F32x2.HI_LO, R122.F32 ;  /* 0x0000007a2626724a */ /* 0x000fc40001000000 */
[-C--:B------:R-:W-:Y:S02]  /*30b0*/  FMUL2 R42, R42.F32x2.HI_LO, R122.reuse.F32 ;  /* 0x0000007a2a2a724a */ /* 0x080fe40001000000 */
[-C--:B------:R-:W-:Y:S02]  /*30c0*/  FMUL2 R46, R46.F32x2.HI_LO, R122.reuse.F32 ;  /* 0x0000007a2e2e724a */ /* 0x080fe40001000000 */
[-C--:B------:R-:W-:Y:S02]  /*30d0*/  FMUL2 R50, R50.F32x2.HI_LO, R122.reuse.F32 ;  /* 0x0000007a3232724a */ /* 0x080fe40001000000 */
[-C--:B------:R-:W-:Y:S02]  /*30e0*/  FMUL2 R54, R54.F32x2.HI_LO, R122.reuse.F32 ;  /* 0x0000007a3636724a */ /* 0x080fe40001000000 */
[-C--:B------:R-:W-:Y:S02]  /*30f0*/  FMUL2 R52, R56.F32x2.HI_LO, R122.reuse.F32 ;  /* 0x0000007a3834724a */ /* 0x080fe40001000000 */
[----:B------:R-:W-:-:S02]  /*3100*/  FMUL2 R58, R58.F32x2.HI_LO, R122.F32 ;  /* 0x0000007a3a3a724a */ /* 0x000fc40001000000 */
[-C--:B------:R-:W-:Y:S02]  /*3110*/  FMUL2 R56, R60.F32x2.HI_LO, R122.reuse.F32 ;  /* 0x0000007a3c38724a */ /* 0x080fe40001000000 */
[-C--:B------:R-:W-:Y:S02]  /*3120*/  FMUL2 R60, R64.F32x2.HI_LO, R122.reuse.F32 ;  /* 0x0000007a403c724a */ /* 0x080fe40001000000 */
[----:B----4-:R-:W-:Y:S01]  /*3130*/  FMUL2 R70, R8.F32x2.HI_LO, R122.F32 ;  /* 0x0000007a0846724a */ /* 0x010fe20001000000 */
[----:B------:R-:W-:Y:S01]  /*3140*/  F2FP.BF16.F32.PACK_AB R8, R3, R2 ;  /* 0x000000020308723e */ /* 0x000fe200000010ff */
[----:B------:R-:W-:Y:S01]  /*3150*/  FMUL2 R72, R10.F32x2.HI_LO, R122.F32 ;  /* 0x0000007a0a48724a */ /* 0x000fe20001000000 */
        /* <DEDUP_REMOVED lines=21> */
[----:B------:R-:W-:-:S02]  /*32b0*/  FMUL2 R24, R24.F32x2.HI_LO, R122.F32 ;  /* 0x0000007a1818724a */ /* 0x000fc40001000000 */
[-C--:B------:R-:W-:Y:S02]  /*32c0*/  FMUL2 R26, R26.F32x2.HI_LO, R122.reuse.F32 ;  /* 0x0000007a1a1a724a */ /* 0x080fe40001000000 */
[-C--:B------:R-:W-:Y:S02]  /*32d0*/  FMUL2 R28, R28.F32x2.HI_LO, R122.reuse.F32 ;  /* 0x0000007a1c1c724a */ /* 0x080fe40001000000 */
[-C--:B------:R-:W-:Y:S02]  /*32e0*/  FMUL2 R30, R30.F32x2.HI_LO, R122.reuse.F32 ;  /* 0x0000007a1e1e724a */ /* 0x080fe40001000000 */
[-C--:B------:R-:W-:Y:S02]  /*32f0*/  FMUL2 R32, R32.F32x2.HI_LO, R122.reuse.F32 ;  /* 0x0000007a2020724a */ /* 0x080fe40001000000 */
[----:B------:R-:W-:Y:S01]  /*3300*/  FMUL2 R34, R34.F32x2.HI_LO, R122.F32 ;  /* 0x0000007a2222724a */ /* 0x000fe20001000000 */
[----:B------:R-:W-:Y:S06]  /*3310*/  @P0 BRA `(.L_x_53) ;  /* 0x0000000000140947 */ /* 0x000fec0003800000 */
[----:B------:R-:W-:Y:S01]  /*3320*/  ELECT P0, URZ, PT ;  /* 0x0000000000ff782f */ /* 0x000fe20003800000 */
[----:B------:R-:W-:Y:S01]  /*3330*/  NOP ;  /* 0x0000000000007918 */ /* 0x000fe20000000000 */
[----:B------:R-:W-:-:S11]  /*3340*/  LOP3.LUT R105, R105, 0x1, RZ, 0x3c, !PT ;  /* 0x0000000169697812 */ /* 0x000fd600078e3cff */
[----:B------:R-:W-:-:S04]  /*3350*/  @P0 IMAD.MOV.U32 R4, RZ, RZ, 0x1 ;  /* 0x00000001ff040424 */ /* 0x000fc800078e00ff */
[----:B------:R2:W-:Y:S03]  /*3360*/  @P0 SYNCS.ARRIVE.TRANS64.ART0 RZ, [R87+URZ+0x38], R4 ;  /* 0x0000380457ff09a7 */ /* 0x0005e600085000ff */
.L_x_53:
[----:B------:R-:W-:Y:S05]  /*3370*/  BSYNC.RECONVERGENT B0 ;  /* 0x0000000000007941 */ /* 0x000fea0003800200 */
.L_x_52:
[----:B------:R-:W-:Y:S01]  /*3380*/  F2FP.BF16.F32.PACK_AB R20, R57, R56 ;  /* 0x000000383914723e */ /* 0x000fe200000010ff */
[----:B------:R3:W-:Y:S01]  /*3390*/  STS.128 [R107], R8 ;  /* 0x000000086b007388 */ /* 0x0007e20000000c00 */
[----:B------:R-:W-:Y:S02]  /*33a0*/  F2FP.BF16.F32.PACK_AB R21, R63, R62 ;  /* 0x0000003e3f15723e */ /* 0x000fe400000010ff */
[----:B------:R-:W-:Y:S01]  /*33b0*/  F2FP.BF16.F32.PACK_AB R22, R61, R60 ;  /* 0x0000003c3d16723e */ /* 0x000fe200000010ff */
[----:B------:R4:W-:Y:S01]  /*33c0*/  STS.128 [R109], R12 ;  /* 0x0000000c6d007388 */ /* 0x0009e20000000c00 */
[----:B------:R-:W-:Y:S02]  /*33d0*/  F2FP.BF16.F32.PACK_AB R23, R67, R66 ;  /* 0x000000424317723e */ /* 0x000fe400000010ff */
[----:B--2---:R-:W-:Y:S01]  /*33e0*/  F2FP.BF16.F32.PACK_AB R4, R65, R64 ;  /* 0x000000404104723e */ /* 0x004fe200000010ff */
[----:B------:R2:W-:Y:S01]  /*33f0*/  STS.128 [R111], R16 ;  /* 0x000000106f007388 */ /* 0x0005e20000000c00 */
[----:B------:R-:W-:-:S02]  /*3400*/  F2FP.BF16.F32.PACK_AB R5, R69, R68 ;  /* 0x000000444505723e */ /* 0x000fc400000010ff */
[----:B------:R-:W-:Y:S01]  /*3410*/  F2FP.BF16.F32.PACK_AB R6, R71, R70 ;  /* 0x000000464706723e */ /* 0x000fe200000010ff */
[----:B------:R1:W-:Y:S01]  /*3420*/  STS.128 [R112], R20 ;  /* 0x0000001470007388 */ /* 0x0003e20000000c00 */
[----:B------:R-:W-:Y:S02]  /*3430*/  F2FP.BF16.F32.PACK_AB R7, R73, R72 ;  /* 0x000000484907723e */ /* 0x000fe400000010ff */
[----:B------:R-:W-:Y:S02]  /*3440*/  ISETP.NE.AND P2, PT, R121, RZ, PT ;  /* 0x000000ff7900720c */ /* 0x000fe40003f45270 */
[C---:B------:R-:W-:Y:S01]  /*3450*/  ISETP.GE.U32.AND P3, PT, R126.reuse, 0x6, PT ;  /* 0x000000067e00780c */ /* 0x040fe20003f66070 */
[----:B------:R1:W-:Y:S01]  /*3460*/  STS.128 [R113], R4 ;  /* 0x0000000471007388 */ /* 0x0003e20000000c00 */
[----:B------:R-:W-:Y:S01]  /*3470*/  VIADD R126, R126, 0x2 ;  /* 0x000000027e7e7836 */ /* 0x000fe20000000000 */
[----:B---3--:R-:W-:Y:S02]  /*3480*/  F2FP.BF16.F32.PACK_AB R8, R75, R74 ;  /* 0x0000004a4b08723e */ /* 0x008fe400000010ff */
[----:B------:R-:W-:-:S02]  /*3490*/  F2FP.BF16.F32.PACK_AB R9, R77, R76 ;  /* 0x0000004c4d09723e */ /* 0x000fc400000010ff */
[----:B------:R-:W-:Y:S02]  /*34a0*/  F2FP.BF16.F32.PACK_AB R10, R79, R78 ;  /* 0x0000004e4f0a723e */ /* 0x000fe400000010ff */
[----:B------:R-:W-:Y:S02]  /*34b0*/  F2FP.BF16.F32.PACK_AB R11, R81, R80 ;  /* 0x00000050510b723e */ /* 0x000fe400000010ff */
[----:B----4-:R-:W-:Y:S02]  /*34c0*/  F2FP.BF16.F32.PACK_AB R12, R83, R82 ;  /* 0x00000052530c723e */ /* 0x010fe400000010ff */
[----:B------:R-:W-:Y:S01]  /*34d0*/  F2FP.BF16.F32.PACK_AB R13, R85, R84 ;  /* 0x00000054550d723e */ /* 0x000fe200000010ff */
[----:B------:R1:W-:Y:S01]  /*34e0*/  STS.128 [R114], R8 ;  /* 0x0000000872007388 */ /* 0x0003e20000000c00 */
[----:B------:R-:W-:Y:S02]  /*34f0*/  F2FP.BF16.F32.PACK_AB R14, R25, R24 ;  /* 0x00000018190e723e */ /* 0x000fe400000010ff */
[----:B------:R-:W-:-:S02]  /*3500*/  F2FP.BF16.F32.PACK_AB R15, R27, R26 ;  /* 0x0000001a1b0f723e */ /* 0x000fc400000010ff */
[----:B--2---:R-:W-:Y:S02]  /*3510*/  F2FP.BF16.F32.PACK_AB R16, R29, R28 ;  /* 0x0000001c1d10723e */ /* 0x004fe400000010ff */
[----:B------:R-:W-:Y:S01]  /*3520*/  F2FP.BF16.F32.PACK_AB R17, R31, R30 ;  /* 0x0000001e1f11723e */ /* 0x000fe200000010ff */
[----:B------:R1:W-:Y:S01]  /*3530*/  STS.128 [R115], R12 ;  /* 0x0000000c73007388 */ /* 0x0003e20000000c00 */
[----:B------:R-:W-:Y:S02]  /*3540*/  F2FP.BF16.F32.PACK_AB R18, R33, R32 ;  /* 0x000000202112723e */ /* 0x000fe400000010ff */
[----:B------:R-:W-:-:S05]  /*3550*/  F2FP.BF16.F32.PACK_AB R19, R35, R34 ;  /* 0x000000222313723e */ /* 0x000fca00000010ff */
[----:B------:R1:W-:Y:S01]  /*3560*/  STS.128 [R116], R16 ;  /* 0x0000001074007388 */ /* 0x0003e20000000c00 */
[----:B------:R2:W-:Y:S06]  /*3570*/  MEMBAR.ALL.CTA ;  /* 0x0000000000007992 */ /* 0x0005ec0000008000 */
[----:B--2---:R-:W2:Y:S02]  /*3580*/  FENCE.VIEW.ASYNC.S ;  /* 0x00000000000073c6 */ /* 0x004ea40000000000 */
[----:B--2---:R-:W-:Y:S06]  /*3590*/  BAR.SYNC.DEFER_BLOCKING 0x2, 0x80 ;  /* 0x0082000000007b1d */ /* 0x004fec0000010000 */
[----:B------:R-:W-:Y:S05]  /*35a0*/  @P2 BRA `(.L_x_54) ;  /* 0x0000000000442947 */ /* 0x000fea0003800000 */
[----:B------:R-:W-:Y:S01]  /*35b0*/  UIADD3 UR8, UP0, UPT, UR10, 0x240, URZ ;  /* 0x000002400a087890 */ /* 0x000fe2000ff1e0ff */
[----:B------:R-:W-:Y:S01]  /*35c0*/  PLOP3.LUT P0, PT, PT, PT, PT, 0x80, 0x8 ;  /* 0x000000000008781c */ /* 0x000fe20003f0f070 */
[----:B------:R-:W-:Y:S01]  /*35d0*/  IMAD R90, R89, 0x100, R90 ;  /* 0x00000100595a7824 */ /* 0x000fe200078e025a */
[----:B-1----:R-:W-:Y:S01]  /*35e0*/  IADD3 R4, PT, PT, R87, 0x400, RZ ;  /* 0x0000040057047810 */ /* 0x002fe20007ffe0ff */
[----:B------:R-:W-:-:S12]  /*35f0*/  UIADD3.X UR9, UPT, UPT, URZ, UR11, URZ, UP0, !UPT ;  /* 0x0000000bff097290 */ /* 0x000fd800087fe4ff */
.L_x_55:
[----:B------:R-:W-:Y:S02]  /*3600*/  PLOP3.LUT P1, PT, P1, P0, PT, 0xf2, 0x2f ;  /* 0x00000000002f781c */ /* 0x000fe40000f21e72 */
[----:B------:R-:W-:-:S08]  /*3610*/  @P0 R2UR P1, UR6, R123 ;  /* 0x000000007b0602ca */ /* 0x000fd00000020000 */
[----:B------:R-:W-:Y:S02]  /*3620*/  PLOP3.LUT P1, PT, P1, P0, PT, 0xf2, 0x2f ;  /* 0x00000000002f781c */ /* 0x000fe40000f21e72 */
[----:B------:R-:W-:-:S08]  /*3630*/  @P0 R2UR.OR P1, UR5, R90 ;  /* 0x000000005a0502ca */ /* 0x000fd00000120000 */
[----:B------:R-:W-:Y:S02]  /*3640*/  PLOP3.LUT P1, PT, P1, P0, PT, 0xf2, 0x2f ;  /* 0x00000000002f781c */ /* 0x000fe40000f21e72 */
[----:B------:R-:W-:-:S08]  /*3650*/  @P0 R2UR.OR P1, UR4, R4 ;  /* 0x00000000040402ca */ /* 0x000fd00000120000 */
[----:B------:R-:W-:Y:S02]  /*3660*/  @P0 PLOP3.LUT P0, PT, P1, PT, PT, 0x80, 0x8 ;  /* 0x000000000008081c */ /* 0x000fe40000f0f070 */
[----:B------:R-:W-:-:S03]  /*3670*/  PLOP3.LUT P1, PT, PT, PT, PT, 0x80, 0x8 ;  /* 0x000000000008781c */ /* 0x000fc60003f2f070 */
[----:B------:R1:W-:Y:S08]  /*3680*/  UTMASTG.2D [UR4], [UR8], desc[URZ] ;  /* 0x0000ff04080073b5 */ /* 0x0003f00008009000 */
[----:B-1----:R-:W-:Y:S05]  /*3690*/  @P0 BRA.U.ANY `(.L_x_55) ;  /* 0xfffffffd00d80947 */ /* 0x002fea000393ffff */
[----:B------:R0:W-:Y:S01]  /*36a0*/  UTMACMDFLUSH ;  /* 0x00000000000079b7 */ /* 0x0001e20000000000 */
[----:B------:R-:W-:-:S04]  /*36b0*/  DEPBAR.LE SB0, 0x0 ;  /* 0x000080000000791a */ /* 0x000fc80000000000 */
.L_x_54:
[----:B------:R-:W-:Y:S01]  /*36c0*/  FMUL2 R90, R76.F32x2.HI_LO, -1.4426950216293334961 ;  /* 0xbfb8aa3b4c5a784a */ /* 0x000fe20001000000 */
[----:B------:R-:W-:Y:S01]  /*36d0*/  BAR.SYNC.DEFER_BLOCKING 0x2, 0x80 ;  /* 0x0082000000007b1d */ /* 0x000fe20000010000 */
[----:B-1----:R-:W-:Y:S02]  /*36e0*/  FMUL2 R8, R30.F32x2.HI_LO, -1.4426950216293334961 ;  /* 0xbfb8aa3b1e08784a */ /* 0x002fe40001000000 */
[----:B------:R-:W-:Y:S02]  /*36f0*/  FMUL2 R92, R74.F32x2.HI_LO, -1.4426950216293334961 ;  /* 0xbfb8aa3b4a5c784a */ /* 0x000fe40001000000 */
[----:B------:R-:W-:Y:S01]  /*3700*/  FMUL2 R10, R28.F32x2.HI_LO, -1.4426950216293334961 ;  /* 0xbfb8aa3b1c0a784a */ /* 0x000fe20001000000 */
[----:B------:R-:W-:Y:S01]  /*3710*/  MUFU.EX2 R90, R90 ;  /* 0x0000005a005a7308 */ /* 0x000fe20000000800 */
[----:B------:R-:W-:Y:S02]  /*3720*/  FMUL2 R20, R80.F32x2.HI_LO, -1.4426950216293334961 ;  /* 0xbfb8aa3b5014784a */ /* 0x000fe40001000000 */
[----:B------:R-:W-:-:S02]  /*3730*/  FMUL2 R4, R34.F32x2.HI_LO, -1.4426950216293334961 ;  /* 0xbfb8aa3b2204784a */ /* 0x000fc40001000000 */
[----:B------:R-:W-:Y:S02]  /*3740*/  FMUL2 R22, R78.F32x2.HI_LO, -1.4426950216293334961 ;  /* 0xbfb8aa3b4e16784a */ /* 0x000fe40001000000 */
[----:B------:R-:W-:Y:S01]  /*3750*/  FMUL2 R6, R32.F32x2.HI_LO, -1.4426950216293334961 ;  /* 0xbfb8aa3b2006784a */ /* 0x000fe20001000000 */
[----:B------:R-:W1:Y:S01]  /*3760*/  MUFU.EX2 R91, R91 ;  /* 0x0000005b005b7308 */ /* 0x000e620000000800 */
[----:B------:R-:W-:Y:S02]  /*3770*/  FMUL2 R100, R64.F32x2.HI_LO, -1.4426950216293334961 ;  /* 0xbfb8aa3b4064784a */ /* 0x000fe40001000000 */
[----:B------:R-:W-:Y:S02]  /*3780*/  FMUL2 R98, R68.F32x2.HI_LO, -1.4426950216293334961 ;  /* 0xbfb8aa3b4462784a */ /* 0x000fe40001000000 */
[----:B------:R-:W-:Y:S02]  /*3790*/  FMUL2 R96, R70.F32x2.HI_LO, -1.4426950216293334961 ;  /* 0xbfb8aa3b4660784a */ /* 0x000fe40001000000 */
[----:B------:R-:W-:Y:S01]  /*37a0*/  FMUL2 R94, R72.F32x2.HI_LO, -1.4426950216293334961 ;  /* 0xbfb8aa3b485e784a */ /* 0x000fe20001000000 */
[----:B------:R-:W-:Y:S01]  /*37b0*/  MUFU.EX2 R8, R8 ;  /* 0x0000000800087308 */ /* 0x000fe20000000800 */
[----:B------:R-:W-:-:S02]  /*37c0*/  FMUL2 R18, R82.F32x2.HI_LO, -1.4426950216293334961 ;  /* 0xbfb8aa3b5212784a */ /* 0x000fc40001000000 */
[----:B------:R-:W-:Y:S02]  /*37d0*/  FMUL2 R16, R84.F32x2.HI_LO, -1.4426950216293334961 ;  /* 0xbfb8aa3b5410784a */ /* 0x000fe40001000000 */
[----:B------:R-:W-:Y:S02]  /*37e0*/  FMUL2 R14, R24.F32x2.HI_LO, -1.4426950216293334961 ;  /* 0xbfb8aa3b180e784a */ /* 0x000fe40001000000 */
[----:B------:R-:W-:Y:S01]  /*37f0*/  FMUL2 R12, R26.F32x2.HI_LO, -1.4426950216293334961 ;  /* 0xbfb8aa3b1a0c784a */ /* 0x000fe20001000000 */
[----:B------:R-:W2:Y:S01]  /*3800*/  MUFU.EX2 R9, R9 ;  /* 0x0000000900097308 */ /* 0x000ea20000000800 */
[----:B-1----:R-:W-:-:S07]  /*3810*/  FADD2 R90, R90.F32x2.HI_LO, 1 ;  /* 0x3f8000005a5a744b */ /* 0x002fce0000200000 */
[----:B------:R-:W-:Y:S08]  /*3820*/  MUFU.EX2 R92, R92 ;  /* 0x0000005c005c7308 */ /* 0x000ff00000000800 */
[----:B------:R-:W1:Y:S01]  /*3830*/  MUFU.EX2 R93, R93 ;  /* 0x0000005d005d7308 */ /* 0x000e620000000800 */
[----:B--2---:R-:W-:-:S07]  /*3840*/  FADD2 R8, R8.F32x2.HI_LO, 1 ;  /* 0x3f8000000808744b */ /* 0x004fce0000200000 */
[----:B------:R-:W-:Y:S08]  /*3850*/  MUFU.EX2 R10, R10 ;  /* 0x0000000a000a7308 */ /* 0x000ff00000000800 */
        /* <DEDUP_REMOVED lines=38> */
[----:B------:R-:W-:Y:S08]  /*3ac0*/  MUFU.RCP R90, R90 ;  /* 0x0000005a005a7308 */ /* 0x000ff00000001000 */
[----:B------:R-:W1:Y:S01]  /*3ad0*/  MUFU.RCP R91, R91 ;  /* 0x0000005b005b7308 */ /* 0x000e620000001000 */
[----:B--2---:R-:W-:-:S07]  /*3ae0*/  FADD2 R12, R12.F32x2.HI_LO, 1 ;  /* 0x3f8000000c0c744b */ /* 0x004fce0000200000 */
[----:B------:R-:W-:Y:S08]  /*3af0*/  MUFU.RCP R8, R8 ;  /* 0x0000000800087308 */ /* 0x000ff00000001000 */
[----:B------:R-:W2:Y:S01]  /*3b00*/  MUFU.RCP R9, R9 ;  /* 0x0000000900097308 */ /* 0x000ea20000001000 */
[----:B-1----:R-:W-:-:S04]  /*3b10*/  FMUL2 R90, R90.F32x2.HI_LO, R76.F32x2.HI_LO ;  /* 0x0000004c5a5a724a */ /* 0x002fc80000000000 */
[----:B------:R-:W-:-:S03]  /*3b20*/  FMUL2 R90, R90.F32x2.HI_LO, R46.F32x2.HI_LO ;  /* 0x0000002e5a5a724a */ /* 0x000fc60000000000 */
[----:B------:R-:W-:Y:S01]  /*3b30*/  MUFU.RCP R92, R92 ;  /* 0x0000005c005c7308 */ /* 0x000fe20000001000 */
[----:B------:R-:W-:-:S07]  /*3b40*/  FMUL2 R90, R90.F32x2.HI_LO, R88.F32 ;  /* 0x000000585a5a724a */ /* 0x000fce0001000000 */
[----:B------:R-:W1:Y:S01]  /*3b50*/  MUFU.RCP R93, R93 ;  /* 0x0000005d005d7308 */ /* 0x000e620000001000 */
[----:B--2---:R-:W-:-:S04]  /*3b60*/  FMUL2 R8, R8.F32x2.HI_LO, R30.F32x2.HI_LO ;  /* 0x0000001e0808724a */ /* 0x004fc80000000000 */
[----:B------:R-:W-:-:S03]  /*3b70*/  FMUL2 R8, R8.F32x2.HI_LO, R62.F32x2.HI_LO ;  /* 0x0000003e0808724a */ /* 0x000fc60000000000 */
[----:B------:R-:W-:Y:S01]  /*3b80*/  MUFU.RCP R10, R10 ;  /* 0x0000000a000a7308 */ /* 0x000fe20000001000 */
[----:B------:R-:W-:-:S07]  /*3b90*/  FMUL2 R8, R8.F32x2.HI_LO, R88.F32 ;  /* 0x000000580808724a */ /* 0x000fce0001000000 */
        /* <DEDUP_REMOVED lines=29> */
[----:B------:R-:W-:-:S05]  /*3d70*/  FMUL2 R6, R6.F32x2.HI_LO, R88.F32 ;  /* 0x000000580606724a */ /* 0x000fca0001000000 */
[----:B------:R-:W-:Y:S02]  /*3d80*/  FMNMX.NAN R28, |R23|, |R7|, !PT ;  /* 0x40000007171c7209 */ /* 0x000fe40007820200 */
[----:B------:R-:W2:Y:S01]  /*3d90*/  MUFU.RCP R99, R99 ;  /* 0x0000006300637308 */ /* 0x000ea20000001000 */
[----:B-1----:R-:W-:Y:S01]  /*3da0*/  FMUL2 R100, R100.F32x2.HI_LO, R64.F32x2.HI_LO ;  /* 0x000000406464724a */ /* 0x002fe20000000000 */
[----:B------:R-:W-:-:S03]  /*3db0*/  F2FP.SATFINITE.E4M3.F32.PACK_AB_MERGE_C R7, R7, R6, RZ ;  /* 0x000000060707723e */ /* 0x000fc600048070ff */
[----:B------:R-:W-:Y:S01]  /*3dc0*/  FMUL2 R100, R100.F32x2.HI_LO, R2.F32x2.HI_LO ;  /* 0x000000026464724a */ /* 0x000fe20000000000 */
[-C--:B------:R-:W-:Y:S02]  /*3dd0*/  FMNMX.NAN R3, |R90|, |R8|.reuse, !PT ;  /* 0x400000085a037209 */ /* 0x080fe40007820200 */
[----:B------:R-:W-:Y:S01]  /*3de0*/  MUFU.RCP R96, R96 ;  /* 0x0000006000607308 */ /* 0x000fe20000001000 */
[----:B------:R-:W-:Y:S01]  /*3df0*/  F2FP.SATFINITE.E4M3.F32.PACK_AB_MERGE_C R2, R9, R8, RZ ;  /* 0x000000080902723e */ /* 0x000fe200048070ff */
[----:B------:R-:W-:Y:S01]  /*3e00*/  FMUL2 R100, R100.F32x2.HI_LO, R88.F32 ;  /* 0x000000586464724a */ /* 0x000fe20001000000 */
[----:B------:R-:W-:-:S05]  /*3e10*/  FMNMX.NAN R8, |R93|, |R11|, !PT ;  /* 0x4000000b5d087209 */ /* 0x000fca0007820200 */
        /* <DEDUP_REMOVED lines=25> */
[----:B------:R-:W-:Y:S02]  /*3fb0*/  FMNMX3.NAN R3, |R98|, |R16|, R3, !PT ;  /* 0x4000001062037276 */ /* 0x000fe40007820203 */
[----:B------:R-:W2:Y:S01]  /*3fc0*/  MUFU.RCP R13, R13 ;  /* 0x0000000d000d7308 */ /* 0x000ea20000001000 */
[----:B-1----:R-:W-:Y:S01]  /*3fd0*/  FMUL2 R14, R14.F32x2.HI_LO, R24.F32x2.HI_LO ;  /* 0x000000180e0e724a */ /* 0x002fe20000000000 */
[----:B------:R-:W-:Y:S02]  /*3fe0*/  FMNMX.NAN R25, |R92|, |R10|, !PT ;  /* 0x4000000a5c197209 */ /* 0x000fe40007820200 */
[----:B------:R-:W-:Y:S01]  /*3ff0*/  FMNMX.NAN R24, |R91|, |R9|, !PT ;  /* 0x400000095b187209 */ /* 0x000fe20007820200 */
[----:B------:R-:W-:Y:S01]  /*4000*/  FMUL2 R14, R14.F32x2.HI_LO, R52.F32x2.HI_LO ;  /* 0x000000340e0e724a */ /* 0x000fe20000000000 */
[----:B------:R-:W-:Y:S02]  /*4010*/  F2FP.SATFINITE.E4M3.F32.PACK_AB_MERGE_C R9, R97, R96, RZ ;  /* 0x000000606109723e */ /* 0x000fe400048070ff */
[----:B------:R-:W-:Y:S01]  /*4020*/  F2FP.SATFINITE.E4M3.F32.PACK_AB_MERGE_C R91, R91, R90, RZ ;  /* 0x0000005a5b5b723e */ /* 0x000fe200048070ff */
[----:B------:R-:W-:Y:S01]  /*4030*/  FMUL2 R14, R14.F32x2.HI_LO, R88.F32 ;  /* 0x000000580e0e724a */ /* 0x000fe20001000000 */
[----:B------:R-:W-:-:S02]  /*4040*/  FMNMX3.NAN R24, |R99|, |R17|, R24, !PT ;  /* 0x4000001163187276 */ /* 0x000fc40007820218 */
[----:B------:R-:W-:Y:S02]  /*4050*/  F2FP.SATFINITE.E4M3.F32.PACK_AB_MERGE_C R17, R17, R16, RZ ;  /* 0x000000101111723e */ /* 0x000fe400048070ff */
[----:B------:R-:W-:Y:S02]  /*4060*/  FMNMX3.NAN R28, |R97|, |R15|, R28, !PT ;  /* 0x4000000f611c7276 */ /* 0x000fe4000782021c */
[----:B------:R-:W-:Y:S01]  /*4070*/  FMNMX3.NAN R25, |R100|, |R18|, R25, !PT ;  /* 0x4000001264197276 */ /* 0x000fe20007820219 */
[----:B--2---:R-:W-:Y:S01]  /*4080*/  FMUL2 R12, R12.F32x2.HI_LO, R26.F32x2.HI_LO ;  /* 0x0000001a0c0c724a */ /* 0x004fe20000000000 */
[----:B------:R-:W-:Y:S02]  /*4090*/  F2FP.SATFINITE.E4M3.F32.PACK_AB_MERGE_C R27, R11, R10, RZ ;  /* 0x0000000a0b1b723e */ /* 0x000fe400048070ff */
[----:B------:R-:W-:Y:S01]  /*40a0*/  FMNMX.NAN R10, |R21|, |R5|, !PT ;  /* 0x40000005150a7209 */ /* 0x000fe20007820200 */
[----:B------:R-:W-:Y:S01]  /*40b0*/  FMUL2 R12, R12.F32x2.HI_LO, R58.F32x2.HI_LO ;  /* 0x0000003a0c0c724a */ /* 0x000fe20000000000 */
[----:B------:R-:W-:-:S02]  /*40c0*/  F2FP.SATFINITE.E4M3.F32.PACK_AB_MERGE_C R11, R21, R20, RZ ;  /* 0x00000014150b723e */ /* 0x000fc400048070ff */
[----:B------:R-:W-:Y:S01]  /*40d0*/  FMNMX.NAN R21, |R20|, |R4|, !PT ;  /* 0x4000000414157209 */ /* 0x000fe20007820200 */
[----:B------:R-:W-:Y:S01]  /*40e0*/  FMUL2 R12, R12.F32x2.HI_LO, R88.F32 ;  /* 0x000000580c0c724a */ /* 0x000fe20001000000 */
[----:B------:R-:W-:Y:S02]  /*40f0*/  F2FP.SATFINITE.E4M3.F32.PACK_AB_MERGE_C R20, R5, R4, RZ ;  /* 0x000000040514723e */ /* 0x000fe400048070ff */
[----:B------:R-:W-:Y:S02]  /*4100*/  F2FP.SATFINITE.E4M3.F32.PACK_AB_MERGE_C R4, R23, R22, RZ ;  /* 0x000000161704723e */ /* 0x000fe400048070ff */
[----:B------:R-:W-:Y:S02]  /*4110*/  FMNMX.NAN R23, |R22|, |R6|, !PT ;  /* 0x4000000616177209 */ /* 0x000fe40007820200 */
[----:B------:R-:W-:Y:S02]  /*4120*/  F2FP.SATFINITE.E4M3.F32.PACK_AB_MERGE_C R22, R99, R98, RZ ;  /* 0x000000626316723e */ /* 0x000fe400048070ff */
[----:B------:R-:W-:-:S02]  /*4130*/  F2FP.SATFINITE.E4M3.F32.PACK_AB_MERGE_C R5, R101, R100, RZ ;  /* 0x000000646505723e */ /* 0x000fc400048070ff */
[----:B------:R-:W-:Y:S02]  /*4140*/  F2FP.SATFINITE.E4M3.F32.PACK_AB_MERGE_C R6, R95, R94, RZ ;  /* 0x0000005e5f06723e */ /* 0x000fe400048070ff */
[----:B------:R-:W-:Y:S02]  /*4150*/  FMNMX3.NAN R101, |R101|, |R19|, R8, !PT ;  /* 0x4000001365657276 */ /* 0x000fe40007820208 */
[----:B------:R-:W-:Y:S02]  /*4160*/  PRMT R8, R5, 0x5410, R22 ;  /* 0x0000541005087816 */ /* 0x000fe40000000016 */
[----:B------:R-:W-:Y:S02]  /*4170*/  PRMT R9, R9, 0x5410, R6 ;  /* 0x0000541009097816 */ /* 0x000fe40000000006 */
[----:B------:R-:W-:Y:S02]  /*4180*/  F2FP.SATFINITE.E4M3.F32.PACK_AB_MERGE_C R26, R93, R92, RZ ;  /* 0x0000005c5d1a723e */ /* 0x000fe400048070ff */
[----:B------:R-:W-:-:S02]  /*4190*/  F2FP.SATFINITE.E4M3.F32.PACK_AB_MERGE_C R6, R13, R12, RZ ;  /* 0x0000000c0d06723e */ /* 0x000fc400048070ff */
[----:B------:R-:W-:Y:S02]  /*41a0*/  F2FP.SATFINITE.E4M3.F32.PACK_AB_MERGE_C R5, R15, R14, RZ ;  /* 0x0000000e0f05723e */ /* 0x000fe400048070ff */
[----:B------:R-:W-:Y:S02]  /*41b0*/  F2FP.SATFINITE.E4M3.F32.PACK_AB_MERGE_C R22, R19, R18, RZ ;  /* 0x000000121316723e */ /* 0x000fe400048070ff */
[----:B------:R-:W-:Y:S02]  /*41c0*/  FMNMX3.NAN R29, |R95|, |R13|, R10, !PT ;  /* 0x4000000d5f1d7276 */ /* 0x000fe4000782020a */
[----:B------:R-:W-:Y:S02]  /*41d0*/  PRMT R10, R26, 0x5410, R91 ;  /* 0x000054101a0a7816 */ /* 0x000fe4000000005b */
[----:B------:R-:W-:Y:S02]  /*41e0*/  PRMT R11, R4, 0x5410, R11 ;  /* 0x00005410040b7816 */ /* 0x000fe4000000000b */
[----:B------:R-:W-:-:S02]  /*41f0*/  PRMT R5, R5, 0x5410, R6 ;  /* 0x0000541005057816 */ /* 0x000fc40000000006 */
[----:B------:R-:W-:Y:S01]  /*4200*/  PRMT R4, R22, 0x5410, R17 ;  /* 0x0000541016047816 */ /* 0x000fe20000000011 */
[----:B------:R1:W-:Y:S01]  /*4210*/  STS.128 [R117], R8 ;  /* 0x0000000875007388 */ /* 0x0003e20000000c00 */
[----:B------:R-:W-:Y:S02]  /*4220*/  PRMT R6, R27, 0x5410, R2 ;  /* 0x000054101b067816 */ /* 0x000fe40000000002 */
[----:B------:R-:W-:Y:S02]  /*4230*/  PRMT R7, R7, 0x5410, R20 ;  /* 0x0000541007077816 */ /* 0x000fe40000000014 */
[----:B------:R-:W-:Y:S02]  /*4240*/  FMNMX3.NAN R12, |R94|, |R12|, R21, !PT ;  /* 0x4000000c5e0c7276 */ /* 0x000fe40007820215 */
[----:B------:R-:W-:Y:S01]  /*4250*/  FMNMX3.NAN R14, |R96|, |R14|, R23, !PT ;  /* 0x4000000e600e7276 */ /* 0x000fe20007820217 */
[----:B------:R1:W-:Y:S01]  /*4260*/  STS.128 [R118], R4 ;  /* 0x0000000476007388 */ /* 0x0003e20000000c00 */
[----:B------:R-:W-:-:S02]  /*4270*/  FMNMX.NAN R24, R24, R29, !PT ;  /* 0x0000001d18187209 */ /* 0x000fc40007820000 */
[----:B------:R-:W-:Y:S01]  /*4280*/  FMNMX.NAN R3, R3, R12, !PT ;  /* 0x0000000c03037209 */ /* 0x000fe20007820000 */
[----:B------:R2:W-:Y:S06]  /*4290*/  MEMBAR.ALL.CTA ;  /* 0x0000000000007992 */ /* 0x0005ec0000008000 */
[----:B--2---:R-:W2:Y:S01]  /*42a0*/  FENCE.VIEW.ASYNC.S ;  /* 0x00000000000073c6 */ /* 0x004ea20000000000 */
[----:B------:R-:W-:Y:S02]  /*42b0*/  FMNMX3.NAN R24, R101, R28, R24, !PT ;  /* 0x0000001c65187276 */ /* 0x000fe40007820018 */
[----:B------:R-:W-:-:S04]  /*42c0*/  FMNMX3.NAN R3, R25, R14, R3, !PT ;  /* 0x0000000e19037276 */ /* 0x000fc80007820003 */
[----:B------:R-:W-:-:S04]  /*42d0*/  FMNMX3.NAN R24, R3, R24, RZ, !PT ;  /* 0x0000001803187276 */ /* 0x000fc800078200ff */
[----:B------:R-:W-:Y:S01]  /*42e0*/  FMNMX R129, R24, R129, !PT ;  /* 0x0000008118817209 */ /* 0x000fe20007800000 */
[----:B--2---:R-:W-:Y:S06]  /*42f0*/  BAR.SYNC.DEFER_BLOCKING 0x2, 0x80 ;  /* 0x0082000000007b1d */ /* 0x004fec0000010000 */
[----:B------:R-:W-:Y:S05]  /*4300*/  @P2 BRA `(.L_x_56) ;  /* 0x0000000000442947 */ /* 0x000fea0003800000 */
[----:B------:R-:W-:Y:S01]  /*4310*/  IMAD R124, R89, 0x4, R124 ;  /* 0x00000004597c7824 */ /* 0x000fe200078e027c */
[----:B------:R-:W-:Y:S01]  /*4320*/  UIADD3 UR8, UP0, UPT, UR10, 0x2c0, URZ ;  /* 0x000002c00a087890 */ /* 0x000fe2000ff1e0ff */
[----:B------:R-:W-:Y:S02]  /*4330*/  PLOP3.LUT P0, PT, PT, PT, PT, 0x80, 0x8 ;  /* 0x000000000008781c */ /* 0x000fe40003f0f070 */
[----:B------:R-:W-:Y:S01]  /*4340*/  IADD3 R2, PT, PT, R87, 0x4400, RZ ;  /* 0x0000440057027810 */ /* 0x000fe20007ffe0ff */
[----:B------:R-:W-:Y:S01]  /*4350*/  IMAD.SHL.U32 R124, R124, 0x20, RZ ;  /* 0x000000207c7c7824 */ /* 0x000fe200078e00ff */
[----:B------:R-:W-:-:S12]  /*4360*/  UIADD3.X UR9, UPT, UPT, URZ, UR11, URZ, UP0, !UPT ;  /* 0x0000000bff097290 */ /* 0x000fd800087fe4ff */
.L_x_57:
        /* <DEDUP_REMOVED lines=9> */
[----:B--2---:R-:W-:Y:S05]  /*4400*/  @P0 BRA.U.ANY `(.L_x_57) ;  /* 0xfffffffd00d80947 */ /* 0x004fea000393ffff */
[----:B------:R0:W-:Y:S02]  /*4410*/  UTMACMDFLUSH ;  /* 0x00000000000079b7 */ /* 0x0001e40000000000 */
.L_x_56:
[----:B------:R-:W-:Y:S01]  /*4420*/  BAR.SYNC.DEFER_BLOCKING 0x2, 0x80 ;  /* 0x0082000000007b1d */ /* 0x000fe20000010000 */
[----:B------:R-:W-:Y:S02]  /*4430*/  IADD3 R127, PT, PT, R127, 0x1, RZ ;  /* 0x000000017f7f7810 */ /* 0x000fe40007ffe0ff */
[----:B------:R-:W-:-:S03]  /*4440*/  IADD3 R128, PT, PT, R128, -0x1, RZ ;  /* 0xffffffff80807810 */ /* 0x000fc60007ffe0ff */
[----:B------:R-:W-:Y:S05]  /*4450*/  @!P3 BRA `(.L_x_58) ;  /* 0xffffffe800ccb947 */ /* 0x000fea000383ffff */
[-C--:B------:R-:W-:Y:S01]  /*4460*/  LEA R3, R108, R87.reuse, 0x3 ;  /* 0x000000576c037211 */ /* 0x080fe200078e18ff */
[----:B------:R-:W-:Y:S01]  /*4470*/  BSSY B0, `(.L_x_59) ;  /* 0x0000005000007945 */ /* 0x000fe20003800000 */
[----:B-1----:R-:W-:Y:S02]  /*4480*/  SHF.L.U32 R4, R106, 0x1f, RZ ;  /* 0x0000001f6a047819 */ /* 0x002fe400000006ff */
[----:B------:R-:W-:Y:S02]  /*4490*/  LEA R91, R108, R87, 0x4 ;  /* 0x000000576c5b7211 */ /* 0x000fe400078e20ff */
[----:B------:R-:W1:Y:S02]  /*44a0*/  SYNCS.PHASECHK.TRANS64.TRYWAIT P0, [R3+URZ+0x40], R4 ;  /* 0x00004004030075a7 */ /* 0x000e6400080011ff */
[----:B-1----:R-:W-:Y:S05]  /*44b0*/  @!P0 BRA `(.L_x_60) ;  /* 0x0000000800c48947 */ /* 0x002fea0003800000 */
.L_x_92:
[----:B------:R-:W-:Y:S05]  /*44c0*/  BSYNC B0 ;  /* 0x0000000000007941 */ /* 0x000fea0003800000 */
.L_x_59:
[----:B------:R-:W2:Y:S01]  /*44d0*/  LDS.128 R88, [R91+0x2dc10] ;  /* 0x02dc10005b587984 */ /* 0x000ea20000000c00 */
[----:B------:R-:W-:Y:S01]  /*44e0*/  CREDUX.MAXABS.F32.NAN UR4, R129 ;  /* 0x00000000810472cc */ /* 0x000fe20000006400 */
[----:B------:R-:W-:Y:S01]  /*44f0*/  BSSY.RECONVERGENT B0, `(.L_x_61) ;  /* 0x0000014000007945 */ /* 0x000fe20003800200 */
[----:B------:R-:W-:Y:S01]  /*4500*/  ISETP.NE.AND P0, PT, R102, RZ, PT ;  /* 0x000000ff6600720c */ /* 0x000fe20003f05270 */
[----:B------:R3:W-:Y:S06]  /*4510*/  MEMBAR.ALL.CTA ;  /* 0x0000000000007992 */ /* 0x0007ec0000008000 */
[----:B---3--:R-:W3:Y:S01]  /*4520*/  FENCE.VIEW.ASYNC.S ;  /* 0x00000000000073c6 */ /* 0x008ee20000000000 */
[----:B------:R-:W-:-:S03]  /*4530*/  VIADD R108, R108, 0x1 ;  /* 0x000000016c6c7836 */ /* 0x000fc60000000000 */
[----:B------:R-:W-:Y:S01]  /*4540*/  IMAD.U32 R2, RZ, RZ, UR4 ;  /* 0x00000004ff027e24 */ /* 0x000fe2000f8e00ff */
[----:B---3--:R3:W-:Y:S04]  /*4550*/  SYNCS.ARRIVE.TRANS64.ART0 RZ, [R3+URZ+0x50], R0 ;  /* 0x0000500003ff79a7 */ /* 0x0087e800085000ff */
[----:B------:R3:W-:Y:S01]  /*4560*/  @!P0 STS [R119+0x2dc00], R2 ;  /* 0x02dc000277008388 */ /* 0x0007e20000000800 */
[----:B------:R-:W-:Y:S01]  /*4570*/  BAR.SYNC.DEFER_BLOCKING 0x2, 0x80 ;  /* 0x0082000000007b1d */ /* 0x000fe20000010000 */
[----:B------:R-:W-:-:S13]  /*4580*/  LOP3.LUT P0, RZ, R121, R102, RZ, 0xfc, !PT ;  /* 0x0000006679ff7212 */ /* 0x000fda000780fcff */
[----:B------:R-:W-:Y:S05]  /*4590*/  @P0 BRA `(.L_x_62) ;  /* 0x0000000000240947 */ /* 0x000fea0003800000 */
[----:B------:R-:W-:Y:S01]  /*45a0*/  IMAD.U32 R87, RZ, RZ, UR13 ;  /* 0x0000000dff577e24 */ /* 0x000fe2000f8e00ff */
[----:B------:R-:W4:Y:S04]  /*45b0*/  LDCU.64 UR4, c[0x0][0x740] ;  /* 0x0000e800ff0477ac */ /* 0x000f280008000a00 */
[----:B-1----:R-:W1:Y:S01]  /*45c0*/  LDS.128 R4, [R87+0x2dc00] ;  /* 0x02dc000057047984 */ /* 0x002e620000000c00 */
[----:B------:R-:W5:Y:S01]  /*45d0*/  LDCU.64 UR8, c[0x0][0x358] ;  /* 0x00006b00ff0877ac */ /* 0x000f620008000a00 */
[----:B---34-:R-:W-:-:S04]  /*45e0*/  LEA R2, P0, R103, UR4, 0x2 ;  /* 0x0000000467027c11 */ /* 0x018fc8000f8010ff */
[----:B------:R-:W-:Y:S02]  /*45f0*/  LEA.HI.X R3, R103, UR5, R86, 0x2, P0 ;  /* 0x0000000567037c11 */ /* 0x000fe400080f1456 */
[----:B-1----:R-:W-:-:S04]  /*4600*/  FMNMX3 R4, R4, RZ, R5, !PT ;  /* 0x000000ff04047276 */ /* 0x002fc80007800005 */
[----:B------:R-:W-:-:S05]  /*4610*/  FMNMX3 R7, R4, R6, R7, !PT ;  /* 0x0000000604077276 */ /* 0x000fca0007800007 */
[----:B-----5:R4:W-:Y:S02]  /*4620*/  REDG.E.MAX.S32.STRONG.GPU desc[UR8][R2.64], R7 ;  /* 0x000000070200798e */ /* 0x0209e4000d12e308 */
.L_x_62:
[----:B------:R-:W-:Y:S05]  /*4630*/  BSYNC.RECONVERGENT B0 ;  /* 0x0000000000007941 */ /* 0x000fea0003800200 */
.L_x_61:
[----:B--2---:R-:W-:Y:S02]  /*4640*/  ISETP.NE.AND P0, PT, R91, 0x1, PT ;  /* 0x000000015b00780c */ /* 0x004fe40003f05270 */
[----:B------:R-:W-:-:S04]  /*4650*/  ISETP.NE.AND P1, PT, R108, 0x2, PT ;  /* 0x000000026c00780c */ /* 0x000fc80003f25270 */
[----:B-1-34-:R-:W-:Y:S02]  /*4660*/  SEL R3, RZ, 0x1, P1 ;  /* 0x00000001ff037807 */ /* 0x01afe40000800000 */
[----:B------:R-:W-:Y:S02]  /*4670*/  SEL R108, R108, RZ, P1 ;  /* 0x000000ff6c6c7207 */ /* 0x000fe40000800000 */
[----:B------:R-:W-:-:S03]  /*4680*/  LOP3.LUT R106, R106, R3, RZ, 0x3c, !PT ;  /* 0x000000036a6a7212 */ /* 0x000fc600078e3cff */
[----:B------:R-:W-:Y:S05]  /*4690*/  @!P0 BRA `(.L_x_63) ;  /* 0xffffffe400f48947 */ /* 0x000fea000383ffff */
.L_x_50:
[----:B------:R-:W-:-:S13]  /*46a0*/  ISETP.NE.AND P0, PT, R121, RZ, PT ;  /* 0x000000ff7900720c */ /* 0x000fda0003f05270 */
[----:B------:R-:W-:Y:S05]  /*46b0*/  @P0 BRA `(.L_x_64) ;  /* 0x00000000001c0947 */ /* 0x000fea0003800000 */
[----:B------:R-:W2:Y:S01]  /*46c0*/  S2UR UR5, SR_CgaCtaId ;  /* 0x00000000000579c3 */ /* 0x000ea20000008800 */
[----:B------:R-:W-:Y:S01]  /*46d0*/  ELECT P1, URZ, PT ;  /* 0x0000000000ff782f */ /* 0x000fe20003820000 */
[----:B------:R-:W-:Y:S01]  /*46e0*/  HFMA2 R2, -RZ, RZ, 0, 5.9604644775390625e-08 ;  /* 0x00000001ff027431 */ /* 0x000fe200000001ff */
[----:B------:R-:W-:-:S05]  /*46f0*/  UMOV UR4, 0x40 ;  /* 0x0000004000047882 */ /* 0x000fca0000000000 */
[----:B------:R-:W-:Y:S01]  /*4700*/  UVIRTCOUNT.DEALLOC.SMPOOL 0x80 ;  /* 0x000000800000784c */ /* 0x000fe20000000000 */
[----:B--2---:R-:W-:-:S09]  /*4710*/  ULEA UR4, UR5, UR4, 0x18 ;  /* 0x0000000405047291 */ /* 0x004fd2000f8ec0ff */
[----:B------:R2:W-:Y:S03]  /*4720*/  @P1 STS.U8 [UR4], R2 ;  /* 0x00000002ff001988 */ /* 0x0005e60008000004 */
.L_x_64:
[----:B------:R-:W-:Y:S06]  /*4730*/  BAR.SYNC.DEFER_BLOCKING 0x2, 0x80 ;  /* 0x0082000000007b1d */ /* 0x000fec0000010000 */
[----:B------:R-:W-:Y:S05]  /*4740*/  @P0 BRA `(.L_x_65) ;  /* 0x00000000009c0947 */ /* 0x000fea0003800000 */
[----:B------:R-:W3:Y:S01]  /*4750*/  S2UR UR5, SR_CgaCtaId ;  /* 0x00000000000579c3 */ /* 0x000ee20000008800 */
[----:B------:R-:W-:Y:S01]  /*4760*/  NOP ;  /* 0x0000000000007918 */ /* 0x000fe20000000000 */
[----:B------:R-:W-:Y:S01]  /*4770*/  UMOV UR4, 0x50 ;  /* 0x0000005000047882 */ /* 0x000fe20000000000 */
[----:B------:R-:W-:Y:S01]  /*4780*/  LOP3.LUT R4, R120, 0xffff, RZ, 0xc0, !PT ;  /* 0x0000ffff78047812 */ /* 0x000fe200078ec0ff */
[----:B------:R-:W-:-:S03]  /*4790*/  IMAD.MOV.U32 R3, RZ, RZ, 0xffff ;  /* 0x0000ffffff037424 */ /* 0x000fc600078e00ff */
[----:B------:R-:W-:-:S04]  /*47a0*/  SHF.R.U32.HI R4, RZ, 0x5, R4 ;  /* 0x00000005ff047819 */ /* 0x000fc80000011604 */
[----:B------:R-:W-:Y:S01]  /*47b0*/  SHF.L.U32 R3, R3, R4, RZ ;  /* 0x0000000403037219 */ /* 0x000fe200000006ff */
[----:B------:R-:W-:-:S05]  /*47c0*/  VIADD R5, R4, 0x10 ;  /* 0x0000001004057836 */ /* 0x000fca0000000000 */
[----:B------:R-:W-:Y:S01]  /*47d0*/  SHF.L.U32 R0, R0, R5, RZ ;  /* 0x0000000500007219 */ /* 0x000fe200000006ff */
[----:B---3--:R-:W-:-:S03]  /*47e0*/  ULEA UR4, UR5, UR4, 0x18 ;  /* 0x0000000405047291 */ /* 0x008fc6000f8ec0ff */
[----:B------:R-:W-:-:S04]  /*47f0*/  LOP3.LUT R5, R0, R3, RZ, 0xfc, !PT ;  /* 0x0000000300057212 */ /* 0x000fc800078efcff */
[C---:B------:R-:W-:Y:S02]  /*4800*/  LOP3.LUT R3, R5.reuse, 0xffff, RZ, 0xc0, !PT ;  /* 0x0000ffff05037812 */ /* 0x040fe400078ec0ff */
[----:B--2---:R-:W2:Y:S02]  /*4810*/  LDS R2, [UR4] ;  /* 0x00000004ff027984 */ /* 0x004ea40008000800 */
[----:B--2---:R-:W-:-:S04]  /*4820*/  LOP3.LUT R0, R5, 0xffff, R2, 0x80, !PT ;  /* 0x0000ffff05007812 */ /* 0x004fc800078e8002 */
[----:B------:R-:W-:-:S13]  /*4830*/  ISETP.NE.AND P0, PT, R0, R3, PT ;  /* 0x000000030000720c */ /* 0x000fda0003f05270 */
[----:B------:R-:W-:Y:S05]  /*4840*/  @P0 BRA `(.L_x_66) ;  /* 0x0000000000500947 */ /* 0x000fea0003800000 */
[----:B------:R-:W-:Y:S02]  /*4850*/  SHF.R.U32.HI R0, RZ, 0x10, R2 ;  /* 0x00000010ff007819 */ /* 0x000fe40000011602 */
[----:B------:R-:W-:-:S04]  /*4860*/  SHF.R.U32.HI R3, RZ, 0x10, R5 ;  /* 0x00000010ff037819 */ /* 0x000fc80000011605 */
[----:B------:R-:W-:-:S04]  /*4870*/  LOP3.LUT R0, R0, R3, RZ, 0xc0, !PT ;  /* 0x0000000300007212 */ /* 0x000fc800078ec0ff */
[----:B------:R-:W-:-:S13]  /*4880*/  ISETP.NE.AND P0, PT, R0, R3, PT ;  /* 0x000000030000720c */ /* 0x000fda0003f05270 */
[----:B------:R-:W-:Y:S05]  /*4890*/  @P0 BRA `(.L_x_67) ;  /* 0x0000000000300947 */ /* 0x000fea0003800000 */
[----:B------:R-:W-:Y:S01]  /*48a0*/  R2UR UR5, R5 ;  /* 0x00000000050572ca */ /* 0x000fe200000e0000 */
[----:B------:R-:W2:Y:S01]  /*48b0*/  S2R R2, SR_LANEID ;  /* 0x0000000000027919 */ /* 0x000ea20000000000 */
[----:B------:R-:W-:Y:S02]  /*48c0*/  VOTEU.ANY UR6, UPT, PT ;  /* 0x0000000000067886 */ /* 0x000fe400038e0100 */
[----:B------:R-:W-:-:S09]  /*48d0*/  UFLO.U32 UR6, UR6 ;  /* 0x00000006000672bd */ /* 0x000fd200080e0000 */
[----:B------:R-:W-:-:S06]  /*48e0*/  ULOP3.LUT UR5, URZ, UR5, URZ, 0x33, !UPT ;  /* 0x00000005ff057292 */ /* 0x000fcc000f8e33ff */
[----:B------:R-:W-:-:S04]  /*48f0*/  IMAD.U32 R0, RZ, RZ, UR5 ;  /* 0x00000005ff007e24 */ /* 0x000fc8000f8e00ff */
[----:B------:R-:W3:Y:S02]  /*4900*/  REDUX UR7, R0 ;  /* 0x00000000000773c4 */ /* 0x000ee40000000000 */
[----:B------:R4:W-:Y:S01]  /*4910*/  UTCATOMSWS.AND URZ, UR5 ;  /* 0x0000000500ff79e3 */ /* 0x0009e20008000000 */
[----:B--2---:R-:W-:Y:S01]  /*4920*/  ISETP.EQ.U32.AND P0, PT, R2, UR6, PT ;  /* 0x0000000602007c0c */ /* 0x004fe2000bf02070 */
[----:B---3--:R-:W-:-:S12]  /*4930*/  IMAD.U32 R2, RZ, RZ, UR7 ;  /* 0x00000007ff027e24 */ /* 0x008fd8000f8e00ff */
[----:B------:R4:W-:Y:S01]  /*4940*/  @P0 ATOMS.AND RZ, [UR4], R2 ;  /* 0x00000002ffff098c */ /* 0x0009e2000a800004 */
[----:B------:R-:W-:Y:S05]  /*4950*/  BRA `(.L_x_68) ;  /* 0x0000000000147947 */ /* 0x000fea0003800000 */
.L_x_67:
[----:B------:R-:W-:Y:S02]  /*4960*/  MOV R2, 0x4980 ;  /* 0x0000498000027802 */ /* 0x000fe40000000f00 */
[----:B-1----:R-:W-:Y:S05]  /*4970*/  CALL.REL.NOINC `($__internal_0_$__cuda_sm10x_tcgen05_guardrail_trap_col_being_dealloced_not_returned_by_alloc) ;  /* 0x0000000400ac7944 */ /* 0x002fea0003c00000 */
[----:B------:R-:W-:Y:S05]  /*4980*/  BRA `(.L_x_68) ;  /* 0x0000000000087947 */ /* 0x000fea0003800000 */
.L_x_66:
[----:B------:R-:W-:Y:S02]  /*4990*/  MOV R2, 0x49b0 ;  /* 0x000049b000027802 */ /* 0x000fe40000000f00 */
[----:B-1----:R-:W-:Y:S05]  /*49a0*/  CALL.REL.NOINC `($__internal_2_$__cuda_sm10x_tcgen05_guardrail_trap_unallocated_columns_being_dealloced) ;  /* 0x0000000400b87944 */ /* 0x002fea0003c00000 */
.L_x_68:
[----:B------:R-:W-:Y:S01]  /*49b0*/  NOP ;  /* 0x0000000000007918 */ /* 0x000fe20000000000 */
.L_x_65:
[----:B------:R-:W-:-:S04]  /*49c0*/  DEPBAR.LE SB0, 0x0 ;  /* 0x000080000000791a */ /* 0x000fc80000000000 */
[----:B------:R-:W-:-:S04]  /*49d0*/  DEPBAR.LE SB0, 0x0 ;  /* 0x000080000000791a */ /* 0x000fc80000000000 */
[----:B----4-:R-:W-:Y:S05]  /*49e0*/  EXIT ;  /* 0x000000000000794d */ /* 0x010fea0003800000 */
.L_x_20:
[----:B------:R-:W-:-:S07]  /*49f0*/  MOV R20, R21 ;  /* 0x0000001500147202 */ /* 0x000fce0000000f00 */
.L_x_69:
[----:B----4-:R4:W3:Y:S02]  /*4a00*/  SYNCS.PHASECHK.TRANS64.TRYWAIT P0, [R14+URZ+0x50], R21 ;  /* 0x000050150e0075a7 */ /* 0x0108e400080011ff */
[----:B---3--:R-:W-:Y:S05]  /*4a10*/  @!P0 NANOSLEEP.SYNCS 0x989680 ;  /* 0x009896800000895d */ /* 0x008fea0003900000 */
[----:B------:R-:W3:Y:S02]  /*4a20*/  @!P0 SYNCS.PHASECHK.TRANS64 P0, [R14+URZ+0x50], R21 ;  /* 0x000050150e0085a7 */ /* 0x000ee400080010ff */
[----:B---3--:R-:W-:Y:S05]  /*4a30*/  @!P0 BRA `(.L_x_69) ;  /* 0xfffffffc00f08947 */ /* 0x008fea000383ffff */
[----:B------:R-:W-:Y:S05]  /*4a40*/  BRA `(.L_x_70) ;  /* 0xffffffc400047947 */ /* 0x000fea000383ffff */
.L_x_22:
[----:B------:R-:W-:-:S07]  /*4a50*/  MOV R7, R6 ;  /* 0x0000000600077202 */ /* 0x000fce0000000f00 */
.L_x_71:
[----:B--2---:R2:W3:Y:S02]  /*4a60*/  SYNCS.PHASECHK.TRANS64.TRYWAIT P0, [R2+URZ+0x50], R7 ;  /* 0x00005007020075a7 */ /* 0x0044e400080011ff */
[----:B---3--:R-:W-:Y:S05]  /*4a70*/  @!P0 NANOSLEEP.SYNCS 0x989680 ;  /* 0x009896800000895d */ /* 0x008fea0003900000 */
[----:B------:R-:W3:Y:S02]  /*4a80*/  @!P0 SYNCS.PHASECHK.TRANS64 P0, [R2+URZ+0x50], R7 ;  /* 0x00005007020085a7 */ /* 0x000ee400080010ff */
[----:B---3--:R-:W-:Y:S05]  /*4a90*/  @!P0 BRA `(.L_x_71) ;  /* 0xfffffffc00f08947 */ /* 0x008fea000383ffff */
[----:B------:R-:W-:Y:S05]  /*4aa0*/  BRA `(.L_x_72) ;  /* 0xffffffc400b07947 */ /* 0x000fea000383ffff */
.L_x_23:
[----:B------:R-:W-:-:S07]  /*4ab0*/  MOV R9, R8 ;  /* 0x0000000800097202 */ /* 0x000fce0000000f00 */
.L_x_73:
[----:B--2---:R2:W3:Y:S02]  /*4ac0*/  SYNCS.PHASECHK.TRANS64.TRYWAIT P0, [R3+URZ+0x50], R9 ;  /* 0x00005009030075a7 */ /* 0x0044e400080011ff */
[----:B---3--:R-:W-:Y:S05]  /*4ad0*/  @!P0 NANOSLEEP.SYNCS 0x989680 ;  /* 0x009896800000895d */ /* 0x008fea0003900000 */
[----:B------:R-:W3:Y:S02]  /*4ae0*/  @!P0 SYNCS.PHASECHK.TRANS64 P0, [R3+URZ+0x50], R9 ;  /* 0x00005009030085a7 */ /* 0x000ee400080010ff */
[----:B---3--:R-:W-:Y:S05]  /*4af0*/  @!P0 BRA `(.L_x_73) ;  /* 0xfffffffc00f08947 */ /* 0x008fea000383ffff */
[----:B------:R-:W-:Y:S05]  /*4b00*/  BRA `(.L_x_15) ;  /* 0xffffffc400e47947 */ /* 0x000fea000383ffff */
.L_x_25:
[----:B------:R-:W-:-:S07]  /*4b10*/  MOV R0, UR6 ;  /* 0x0000000600007c02 */ /* 0x000fce0008000f00 */
.L_x_74:
[----:B---3--:R3:W4:Y:S02]  /*4b20*/  SYNCS.PHASECHK.TRANS64.TRYWAIT P0, [R0+URZ+0x40], RZ ;  /* 0x000040ff000075a7 */ /* 0x00872400080011ff */
[----:B----4-:R-:W-:Y:S05]  /*4b30*/  @!P0 NANOSLEEP.SYNCS 0x989680 ;  /* 0x009896800000895d */ /* 0x010fea0003900000 */
[----:B------:R-:W4:Y:S02]  /*4b40*/  @!P0 SYNCS.PHASECHK.TRANS64 P0, [R0+URZ+0x40], RZ ;  /* 0x000040ff000085a7 */ /* 0x000f2400080010ff */
[----:B----4-:R-:W-:Y:S05]  /*4b50*/  @!P0 BRA `(.L_x_74) ;  /* 0xfffffffc00f08947 */ /* 0x010fea000383ffff */
[----:B------:R-:W-:Y:S05]  /*4b60*/  BRA `(.L_x_75) ;  /* 0xffffffc400e47947 */ /* 0x000fea000383ffff */
.L_x_28:
[----:B------:R-:W-:Y:S02]  /*4b70*/  MOV R6, UR5 ;  /* 0x0000000500067c02 */ /* 0x000fe40008000f00 */
[----:B------:R-:W-:Y:S02]  /*4b80*/  MOV R7, UR5 ;  /* 0x0000000500077c02 */ /* 0x000fe40008000f00 */
[----:B------:R-:W-:-:S07]  /*4b90*/  MOV R3, UR33 ;  /* 0x0000002100037c02 */ /* 0x000fce0008000f00 */
.L_x_76:
[----:B--2---:R2:W3:Y:S02]  /*4ba0*/  SYNCS.PHASECHK.TRANS64.TRYWAIT P0, [R3+URZ+0x18], R7 ;  /* 0x00001807030075a7 */ /* 0x0044e400080011ff */
[----:B---3--:R-:W-:Y:S05]  /*4bb0*/  @!P0 NANOSLEEP.SYNCS 0x989680 ;  /* 0x009896800000895d */ /* 0x008fea0003900000 */
[----:B------:R-:W3:Y:S02]  /*4bc0*/  @!P0 SYNCS.PHASECHK.TRANS64 P0, [R3+URZ+0x18], R7 ;  /* 0x00001807030085a7 */ /* 0x000ee400080010ff */
[----:B---3--:R-:W-:Y:S05]  /*4bd0*/  @!P0 BRA `(.L_x_76) ;  /* 0xfffffffc00f08947 */ /* 0x008fea000383ffff */
[----:B------:R-:W-:Y:S05]  /*4be0*/  BRA `(.L_x_27) ;  /* 0xffffffc800cc7947 */ /* 0x000fea000383ffff */
.L_x_30:
[----:B------:R-:W-:-:S07]  /*4bf0*/  MOV R5, R4 ;  /* 0x0000000400057202 */ /* 0x000fce0000000f00 */
.L_x_77:
[----:B---3--:R3:W4:Y:S02]  /*4c00*/  SYNCS.PHASECHK.TRANS64.TRYWAIT P0, [R3+URZ+0x40], R5 ;  /* 0x00004005030075a7 */ /* 0x00872400080011ff */
[----:B----4-:R-:W-:Y:S05]  /*4c10*/  @!P0 NANOSLEEP.SYNCS 0x989680 ;  /* 0x009896800000895d */ /* 0x010fea0003900000 */
[----:B------:R-:W4:Y:S02]  /*4c20*/  @!P0 SYNCS.PHASECHK.TRANS64 P0, [R3+URZ+0x40], R5 ;  /* 0x00004005030085a7 */ /* 0x000f2400080010ff */
[----:B----4-:R-:W-:Y:S05]  /*4c30*/  @!P0 BRA `(.L_x_77) ;  /* 0xfffffffc00f08947 */ /* 0x010fea000383ffff */
[----:B------:R-:W-:Y:S05]  /*4c40*/  BRA `(.L_x_78) ;  /* 0xffffffcc00187947 */ /* 0x000fea000383ffff */
.L_x_32:
[----:B------:R-:W-:Y:S02]  /*4c50*/  MOV R2, UR14 ;  /* 0x0000000e00027c02 */ /* 0x000fe40008000f00 */
[----:B--2---:R-:W-:Y:S02]  /*4c60*/  MOV R3, UR14 ;  /* 0x0000000e00037c02 */ /* 0x004fe40008000f00 */
[----:B------:R-:W-:-:S07]  /*4c70*/  MOV R0, UR6 ;  /* 0x0000000600007c02 */ /* 0x000fce0008000f00 */
.L_x_79:
[----:B--2---:R2:W3:Y:S02]  /*4c80*/  SYNCS.PHASECHK.TRANS64.TRYWAIT P0, [R0+URZ+0x18], R3 ;  /* 0x00001803000075a7 */ /* 0x0044e400080011ff */
[----:B---3--:R-:W-:Y:S05]  /*4c90*/  @!P0 NANOSLEEP.SYNCS 0x989680 ;  /* 0x009896800000895d */ /* 0x008fea0003900000 */
[----:B------:R-:W3:Y:S02]  /*4ca0*/  @!P0 SYNCS.PHASECHK.TRANS64 P0, [R0+URZ+0x18], R3 ;  /* 0x00001803000085a7 */ /* 0x000ee400080010ff */
[----:B---3--:R-:W-:Y:S05]  /*4cb0*/  @!P0 BRA `(.L_x_79) ;  /* 0xfffffffc00f08947 */ /* 0x008fea000383ffff */
[----:B------:R-:W-:Y:S05]  /*4cc0*/  BRA `(.L_x_80) ;  /* 0xffffffcc00687947 */ /* 0x000fea000383ffff */
.L_x_34:
[----:B------:R-:W-:-:S07]  /*4cd0*/  MOV R2, UR45 ;  /* 0x0000002d00027c02 */ /* 0x000fce0008000f00 */
.L_x_81:
[----:B---3--:R3:W4:Y:S02]  /*4ce0*/  SYNCS.PHASECHK.TRANS64.TRYWAIT P0, [R2+URZ+0x40], RZ ;  /* 0x000040ff020075a7 */ /* 0x00872400080011ff */
[----:B----4-:R-:W-:Y:S05]  /*4cf0*/  @!P0 NANOSLEEP.SYNCS 0x989680 ;  /* 0x009896800000895d */ /* 0x010fea0003900000 */
[----:B------:R-:W4:Y:S02]  /*4d00*/  @!P0 SYNCS.PHASECHK.TRANS64 P0, [R2+URZ+0x40], RZ ;  /* 0x000040ff020085a7 */ /* 0x000f2400080010ff */
[----:B----4-:R-:W-:Y:S05]  /*4d10*/  @!P0 BRA `(.L_x_81) ;  /* 0xfffffffc00f08947 */ /* 0x010fea000383ffff */
[----:B------:R-:W-:Y:S05]  /*4d20*/  BRA `(.L_x_82) ;  /* 0xffffffcc00807947 */ /* 0x000fea000383ffff */
.L_x_37:
[----:B------:R-:W-:Y:S02]  /*4d30*/  MOV R8, UR6 ;  /* 0x0000000600087c02 */ /* 0x000fe40008000f00 */
[----:B------:R-:W-:Y:S02]  /*4d40*/  MOV R9, UR6 ;  /* 0x0000000600097c02 */ /* 0x000fe40008000f00 */
[----:B------:R-:W-:-:S07]  /*4d50*/  MOV R0, UR45 ;  /* 0x0000002d00007c02 */ /* 0x000fce0008000f00 */
.L_x_83:
[----:B--2---:R2:W3:Y:S02]  /*4d60*/  SYNCS.PHASECHK.TRANS64.TRYWAIT P0, [R0+URZ+0x38], R9 ;  /* 0x00003809000075a7 */ /* 0x0044e400080011ff */
[----:B---3--:R-:W-:Y:S05]  /*4d70*/  @!P0 NANOSLEEP.SYNCS 0x989680 ;  /* 0x009896800000895d */ /* 0x008fea0003900000 */
[----:B------:R-:W3:Y:S02]  /*4d80*/  @!P0 SYNCS.PHASECHK.TRANS64 P0, [R0+URZ+0x38], R9 ;  /* 0x00003809000085a7 */ /* 0x000ee400080010ff */
[----:B---3--:R-:W-:Y:S05]  /*4d90*/  @!P0 BRA `(.L_x_83) ;  /* 0xfffffffc00f08947 */ /* 0x008fea000383ffff */
[----:B------:R-:W-:Y:S05]  /*4da0*/  BRA `(.L_x_36) ;  /* 0xffffffd000ac7947 */ /* 0x000fea000383ffff */
.L_x_39:
[----:B------:R-:W-:Y:S02]  /*4db0*/  MOV R8, UR43 ;  /* 0x0000002b00087c02 */ /* 0x000fe40008000f00 */
[----:B------:R-:W-:Y:S02]  /*4dc0*/  MOV R9, UR43 ;  /* 0x0000002b00097c02 */ /* 0x000fe40008000f00 */
[----:B------:R-:W-:Y:S07]  /*4dd0*/  MOV R0, UR42 ;  /* 0x0000002a00007c02 */ /* 0x000fee0008000f00 */
.L_x_84:
[----:B--2---:R2:W3:Y:S02]  /*4de0*/  SYNCS.PHASECHK.TRANS64.TRYWAIT P1, [R0+URZ], R9 ;  /* 0x00000009000075a7 */ /* 0x0044e400080211ff */
[----:B---3--:R-:W-:Y:S05]  /*4df0*/  @!P1 NANOSLEEP.SYNCS 0x989680 ;  /* 0x009896800000995d */ /* 0x008fea0003900000 */
[----:B------:R-:W3:Y:S02]  /*4e00*/  @!P1 SYNCS.PHASECHK.TRANS64 P1, [R0+URZ], R9 ;  /* 0x00000009000095a7 */ /* 0x000ee400080210ff */
[----:B---3--:R-:W-:Y:S05]  /*4e10*/  @!P1 BRA `(.L_x_84) ;  /* 0xfffffffc00f09947 */ /* 0x008fea000383ffff */
[----:B------:R-:W-:Y:S05]  /*4e20*/  BRA `(.L_x_38) ;  /* 0xffffffd400587947 */ /* 0x000fea000383ffff */
.L_x_41:
[-C--:B------:R-:W-:Y:S02]  /*4e30*/  MOV R8, R4.reuse ;  /* 0x0000000400087202 */ /* 0x080fe40000000f00 */
[----:B------:R-:W-:-:S07]  /*4e40*/  MOV R9, R4 ;  /* 0x0000000400097202 */ /* 0x000fce0000000f00 */
.L_x_85:
[----:B--2---:R2:W3:Y:S02]  /*4e50*/  SYNCS.PHASECHK.TRANS64.TRYWAIT P0, [R3+URZ+0x40], R9 ;  /* 0x00004009030075a7 */ /* 0x0044e400080011ff */
[----:B---3--:R-:W-:Y:S05]  /*4e60*/  @!P0 NANOSLEEP.SYNCS 0x989680 ;  /* 0x009896800000895d */ /* 0x008fea0003900000 */
[----:B------:R-:W3:Y:S02]  /*4e70*/  @!P0 SYNCS.PHASECHK.TRANS64 P0, [R3+URZ+0x40], R9 ;  /* 0x00004009030085a7 */ /* 0x000ee400080010ff */
[----:B---3--:R-:W-:Y:S05]  /*4e80*/  @!P0 BRA `(.L_x_85) ;  /* 0xfffffffc00f08947 */ /* 0x008fea000383ffff */
[----:B------:R-:W-:Y:S05]  /*4e90*/  BRA `(.L_x_86) ;  /* 0xffffffd400dc7947 */ /* 0x000fea000383ffff */
.L_x_43:
[----:B------:R-:W-:Y:S02]  /*4ea0*/  MOV R2, UR4 ;  /* 0x0000000400027c02 */ /* 0x000fe40008000f00 */
[----:B--2---:R-:W-:Y:S02]  /*4eb0*/  MOV R3, UR4 ;  /* 0x0000000400037c02 */ /* 0x004fe40008000f00 */
[----:B------:R-:W-:-:S07]  /*4ec0*/  MOV R0, UR45 ;  /* 0x0000002d00007c02 */ /* 0x000fce0008000f00 */
.L_x_87:
[----:B--2---:R2:W3:Y:S02]  /*4ed0*/  SYNCS.PHASECHK.TRANS64.TRYWAIT P0, [R0+URZ+0x38], R3 ;  /* 0x00003803000075a7 */ /* 0x0044e400080011ff */
[----:B---3--:R-:W-:Y:S05]  /*4ee0*/  @!P0 NANOSLEEP.SYNCS 0x989680 ;  /* 0x009896800000895d */ /* 0x008fea0003900000 */
[----:B------:R-:W3:Y:S02]  /*4ef0*/  @!P0 SYNCS.PHASECHK.TRANS64 P0, [R0+URZ+0x38], R3 ;  /* 0x00003803000085a7 */ /* 0x000ee400080010ff */
[----:B---3--:R-:W-:Y:S05]  /*4f00*/  @!P0 BRA `(.L_x_87) ;  /* 0xfffffffc00f08947 */ /* 0x008fea000383ffff */
[----:B------:R-:W-:Y:S05]  /*4f10*/  BRA `(.L_x_33) ;  /* 0xffffffd800087947 */ /* 0x000fea000383ffff */
.L_x_49:
[----:B-1----:R1:W4:Y:S02]  /*4f20*/  SYNCS.PHASECHK.TRANS64.TRYWAIT P0, [R87+URZ+0x40], RZ ;  /* 0x000040ff570075a7 */ /* 0x00232400080011ff */
[----:B----4-:R-:W-:Y:S05]  /*4f30*/  @!P0 NANOSLEEP.SYNCS 0x989680 ;  /* 0x009896800000895d */ /* 0x010fea0003900000 */
[----:B------:R-:W4:Y:S02]  /*4f40*/  @!P0 SYNCS.PHASECHK.TRANS64 P0, [R87+URZ+0x40], RZ ;  /* 0x000040ff570085a7 */ /* 0x000f2400080010ff */
[----:B----4-:R-:W-:Y:S05]  /*4f50*/  @!P0 BRA `(.L_x_49) ;  /* 0xfffffffc00f08947 */ /* 0x010fea000383ffff */
[----:B------:R-:W-:Y:S05]  /*4f60*/  BRA `(.L_x_88) ;  /* 0xffffffd800e07947 */ /* 0x000fea000383ffff */
.L_x_51:
[----:B------:R-:W-:-:S07]  /*4f70*/  MOV R3, R2 ;  /* 0x0000000200037202 */ /* 0x000fce0000000f00 */
.L_x_89:
[----:B--2---:R2:W3:Y:S02]  /*4f80*/  SYNCS.PHASECHK.TRANS64.TRYWAIT P0, [R87+URZ+0x30], R3 ;  /* 0x00003003570075a7 */ /* 0x0044e400080011ff */
[----:B---3--:R-:W-:Y:S05]  /*4f90*/  @!P0 NANOSLEEP.SYNCS 0x989680 ;  /* 0x009896800000895d */ /* 0x008fea0003900000 */
[----:B------:R-:W3:Y:S02]  /*4fa0*/  @!P0 SYNCS.PHASECHK.TRANS64 P0, [R87+URZ+0x30], R3 ;  /* 0x00003003570085a7 */ /* 0x000ee400080010ff */
[----:B---3--:R-:W-:Y:S05]  /*4fb0*/  @!P0 BRA `(.L_x_89) ;  /* 0xfffffffc00f08947 */ /* 0x008fea000383ffff */
[----:B------:R-:W-:Y:S05]  /*4fc0*/  BRA `(.L_x_90) ;  /* 0xffffffdc00e07947 */ /* 0x000fea000383ffff */
.L_x_60:
[----:B------:R-:W-:-:S07]  /*4fd0*/  MOV R5, R4 ;  /* 0x0000000400057202 */ /* 0x000fce0000000f00 */
.L_x_91:
[----:B-1----:R1:W2:Y:S02]  /*4fe0*/  SYNCS.PHASECHK.TRANS64.TRYWAIT P0, [R3+URZ+0x40], R5 ;  /* 0x00004005030075a7 */ /* 0x0022a400080011ff */
[----:B--2---:R-:W-:Y:S05]  /*4ff0*/  @!P0 NANOSLEEP.SYNCS 0x989680 ;  /* 0x009896800000895d */ /* 0x004fea0003900000 */
[----:B------:R-:W2:Y:S02]  /*5000*/  @!P0 SYNCS.PHASECHK.TRANS64 P0, [R3+URZ+0x40], R5 ;  /* 0x00004005030085a7 */ /* 0x000ea400080010ff */
[----:B--2---:R-:W-:Y:S05]  /*5010*/  @!P0 BRA `(.L_x_91) ;  /* 0xfffffffc00f08947 */ /* 0x004fea000383ffff */
[----:B------:R-:W-:Y:S05]  /*5020*/  BRA `(.L_x_92) ;  /* 0xfffffff400247947 */ /* 0x000fea000383ffff */
        .weak           $__internal_0_$__cuda_sm10x_tcgen05_guardrail_trap_col_being_dealloced_not_returned_by_alloc
        .type           $__internal_0_$__cuda_sm10x_tcgen05_guardrail_trap_col_being_dealloced_not_returned_by_alloc,@function
        .size           $__internal_0_$__cuda_sm10x_tcgen05_guardrail_trap_col_being_dealloced_not_returned_by_alloc,($__internal_1_$__cuda_sm10x_tcgen05_guardrail_trap_phase_invalid_during_alloc - $__internal_0_$__cuda_sm10x_tcgen05_guardrail_trap_col_being_dealloced_not_returned_by_alloc)
$__internal_0_$__cuda_sm10x_tcgen05_guardrail_trap_col_being_dealloced_not_returned_by_alloc:
[----:B------:R-:W-:Y:S05]  /*5030*/  BPT.TRAP 0x1 ;  /* 0x000000040000795c */ /* 0x000fea0000300000 */
[----:B------:R-:W-:-:S04]  /*5040*/  HFMA2 R3, -RZ, RZ, 0, 0 ;  /* 0x00000000ff037431 */ /* 0x000fc800000001ff */
[----:B------:R-:W-:Y:S05]  /*5050*/  RET.REL.NODEC R2 `(kernel_cutlass_kernel_cudnngrouped_gemmgrouped_gemm_swiglugrouped_gemm_swiglu_quantBlockScaledContiguousGroupedGemmKernel_object_at__TiledMMA_ThrLayoutVMNK11110000_PermutationMNK____MMAAt_0) ;  /* 0xffffffac02e87950 */ /* 0x000fea0003c3ffff */
        .weak           $__internal_1_$__cuda_sm10x_tcgen05_guardrail_trap_phase_invalid_during_alloc
        .type           $__internal_1_$__cuda_sm10x_tcgen05_guardrail_trap_phase_invalid_during_alloc,@function
        .size           $__internal_1_$__cuda_sm10x_tcgen05_guardrail_trap_phase_invalid_during_alloc,($__internal_2_$__cuda_sm10x_tcgen05_guardrail_trap_unallocated_columns_being_dealloced - $__internal_1_$__cuda_sm10x_tcgen05_guardrail_trap_phase_invalid_during_alloc)
$__internal_1_$__cuda_sm10x_tcgen05_guardrail_trap_phase_invalid_during_alloc:
[----:B------:R-:W-:Y:S05]  /*5060*/  BPT.TRAP 0x1 ;  /* 0x000000040000795c */ /* 0x000fea0000300000 */
[----:B------:R-:W-:-:S04]  /*5070*/  MOV R3, 0x0 ;  /* 0x0000000000037802 */ /* 0x000fc80000000f00 */
[----:B------:R-:W-:Y:S05]  /*5080*/  RET.REL.NODEC R2 `(kernel_cutlass_kernel_cudnngrouped_gemmgrouped_gemm_swiglugrouped_gemm_swiglu_quantBlockScaledContiguousGroupedGemmKernel_object_at__TiledMMA_ThrLayoutVMNK11110000_PermutationMNK____MMAAt_0) ;  /* 0xffffffac02dc7950 */ /* 0x000fea0003c3ffff */
        .weak           $__internal_2_$__cuda_sm10x_tcgen05_guardrail_trap_unallocated_columns_being_dealloced
        .type           $__internal_2_$__cuda_sm10x_tcgen05_guardrail_trap_unallocated_columns_being_dealloced,@function
        .size           $__internal_2_$__cuda_sm10x_tcgen05_guardrail_trap_unallocated_columns_being_dealloced,(.L_x_96 - $__internal_2_$__cuda_sm10x_tcgen05_guardrail_trap_unallocated_columns_being_dealloced)
$__internal_2_$__cuda_sm10x_tcgen05_guardrail_trap_unallocated_columns_being_dealloced:
[----:B------:R-:W-:Y:S05]  /*5090*/  BPT.TRAP 0x1 ;  /* 0x000000040000795c */ /* 0x000fea0000300000 */
[----:B------:R-:W-:-:S04]  /*50a0*/  HFMA2 R3, -RZ, RZ, 0, 0 ;  /* 0x00000000ff037431 */ /* 0x000fc800000001ff */
[----:B------:R-:W-:Y:S05]  /*50b0*/  RET.REL.NODEC R2 `(kernel_cutlass_kernel_cudnngrouped_gemmgrouped_gemm_swiglugrouped_gemm_swiglu_quantBlockScaledContiguousGroupedGemmKernel_object_at__TiledMMA_ThrLayoutVMNK11110000_PermutationMNK____MMAAt_0) ;  /* 0xffffffac02d07950 */ /* 0x000fea0003c3ffff */
.L_x_93:
[----:B------:R-:W-:-:S00]  /*50c0*/  BRA `(.L_x_93) ;  /* 0xfffffffc00fc7947 */ /* 0x000fc0000383ffff */
[----:B------:R-:W-:-:S00]  /*50d0*/  NOP ;  /* 0x0000000000007918 */ /* 0x000fc00000000000 */
        /* <DEDUP_REMOVED lines=10> */
.L_x_96:


//--------------------- .nv.shared.kernel_cutlass_kernel_cudnngrouped_gemmgrouped_gemm_swiglugrouped_gemm_swiglu_quantBlockScaledContiguousGroupedGemmKernel_object_at__TiledMMA_ThrLayoutVMNK11110000_PermutationMNK____MMAAt_0 --------------------------
	.section	.nv.shared.kernel_cutlass_kernel_cudnngrouped_gemmgrouped_gemm_swiglugrouped_gemm_swiglu_quantBlockScaledContiguousGroupedGemmKernel_object_at__TiledMMA_ThrLayoutVMNK11110000_PermutationMNK____MMAAt_0,"aw",@nobits
	.sectionflags	@""
	.align	1024
	.zero		1024


//--------------------- .nv.shared.reserved.0     --------------------------
	.section	.nv.shared.reserved.0,"aw",@nobits
	.align	8
	.weak		__nv_reservedSMEM_offset_0_alias
	.size		__nv_reservedSMEM_offset_0_alias, 0, 64
	.other		__nv_reservedSMEM_offset_0_alias,@"STO_CUDA_RESERVED_SHARED STV_DEFAULT"
__nv_reservedSMEM_offset_0_alias:
	.zero		0
.nv.shared.reserved.0:
	.zero		64
	.weak		__nv_reservedSMEM_allocation_phase
	.type		__nv_reservedSMEM_allocation_phase,@object
	.size		__nv_reservedSMEM_allocation_phase,(.L_0 - __nv_reservedSMEM_allocation_phase)
__nv_reservedSMEM_allocation_phase:
	.zero		1
.L_0:
	.zero		7
	.weak		__nv_reservedSMEM_devtool_atexit_pc
	.type		__nv_reservedSMEM_devtool_atexit_pc,@object
	.size		__nv_reservedSMEM_devtool_atexit_pc,(__nv_reservedSMEM_allocation_mask - __nv_reservedSMEM_devtool_atexit_pc)
__nv_reservedSMEM_devtool_atexit_pc:
	.zero		8
	.weak		__nv_reservedSMEM_allocation_mask
	.type		__nv_reservedSMEM_allocation_mask,@object
	.size		__nv_reservedSMEM_allocation_mask,(.L_2 - __nv_reservedSMEM_allocation_mask)
__nv_reservedSMEM_allocation_mask:
	.zero		4
.L_2:


//--------------------- .nv.constant0.kernel_cutlass_kernel_cudnngrouped_gemmgrouped_gemm_swiglugrouped_gemm_swiglu_quantBlockScaledContiguousGroupedGemmKernel_object_at__TiledMMA_ThrLayoutVMNK11110000_PermutationMNK____MMAAt_0 --------------------------
	.section	.nv.constant0.kernel_cutlass_kernel_cudnngrouped_gemmgrouped_gemm_swiglugrouped_gemm_swiglu_quantBlockScaledContiguousGroupedGemmKernel_object_at__TiledMMA_ThrLayoutVMNK11110000_PermutationMNK____MMAAt_0,"a",@progbits
	.sectionflags	@""
	.align	4
.nv.constant0.kernel_cutlass_kernel_cudnngrouped_gemmgrouped_gemm_swiglugrouped_gemm_swiglu_quantBlockScaledContiguousGroupedGemmKernel_object_at__TiledMMA_ThrLayoutVMNK11110000_PermutationMNK____MMAAt_0:
	.zero		1924


//--------------------- SYMBOLS --------------------------

	.type		.nv.reservedSmem.offset0,@object
	.size		.nv.reservedSmem.offset0,0x4
	.type		.nv.reservedSmem.cap,@object
	.size		.nv.reservedSmem.cap,0x4
